	.target	sm_90a

	.elftype	@"ET_EXEC"


//--------------------- .note.nv.tkinfo           --------------------------
	.section	.note.nv.tkinfo,"",@"SHT_NOTE"
	.sectionflags	@"SHF_NOTE_NV_TKINFO"
	.tkinfo
        /*0018*/ 	.word	0x00000002
        /*0030*/ 	.string	""
        /*0030*/ 	.string	"ptxas"
        /*0030*/ 	.string	"Cuda compilation tools, release 13.0, V13.0.88"
        /*0030*/ 	.string	"Build cuda_13.0.r13.0/compiler.36424714_0"
        /*0030*/ 	.string	"-arch sm_90a -m 64 "



//--------------------- .note.nv.cuinfo           --------------------------
	.section	.note.nv.cuinfo,"",@"SHT_NOTE"
	.sectionflags	@"SHF_NOTE_NV_CUINFO"
        /*0018*/ 	.short	0x0002
        /*001a*/ 	.short	0x005a
        /*001c*/ 	.short	0x0082
	.zero		2


//--------------------- .nv.info                  --------------------------
	.section	.nv.info,"",@"SHT_CUDA_INFO"
	.align	4


	//----- nvinfo : EIATTR_REGCOUNT
	.align		4
        /*0000*/ 	.byte	0x04, 0x2f
        /*0002*/ 	.short	(.L_12 - .L_11)
	.align		4
.L_11:
        /*0004*/ 	.word	index@(_ZN7cutlass13device_kernelINS_4gemm6kernel13GemmUniversalIN4cute5tupleIJiiiiEEENS1_10collective13CollectiveMmaINS1_37MainloopSm90TmaGmmaWarpSpecializedFP8ILi3ENS5_IJNS4_1CILi1EEESB_SB_EEENS1_35KernelTmaWarpSpecializedCooperativeEEENS5_IJNSA_ILi256EEESF_NSA_ILi128EEEEEENS_12float_e5m2_tENS5_IJlSB_lEEESI_SJ_NS4_8TiledMMAINS4_8MMA_AtomIJNS4_4SM904GMMA31MMA_64x256x32_F32E5M2E5M2_SS_TNILNSN_7ScaleInE1ELSP_1EEEEEENS4_6LayoutINS5_IJNSA_ILi2EEESB_SB_EEENS5_IJSB_NSA_ILi0EEESV_EEEEENS5_IJNS4_10UnderscoreESY_SY_EEEEENS4_13SM90_TMA_LOADENS4_14ComposedLayoutINS4_7SwizzleILi3ELi4ELi3EEENS4_18smem_ptr_flag_bitsILi8EEENSS_INS5_IJNSA_ILi8EEESG_EEENS5_IJSG_SB_EEEEEEEvNS4_8identityES11_S1B_vS1C_EENS_8epilogue10collective6detail29Sm90TmaWarpSpecializedAdapterINS1F_15DefaultEpilogueISI_SJ_SJ_NS1E_6thread17LinearCombinationISI_Li1EffLNS1J_9ScaleType4KindE0ELNS_15FloatRoundStyleE2ESI_EENS1_15EpilogueDefaultEEEEEvvEEEEvNT_6ParamsE)
        /*0008*/ 	.word	0x000000a8


	//----- nvinfo : EIATTR_FRAME_SIZE
	.align		4
.L_12:
        /*000c*/ 	.byte	0x04, 0x11
        /*000e*/ 	.short	(.L_14 - .L_13)
	.align		4
.L_13:
        /*0010*/ 	.word	index@(_ZN7cutlass13device_kernelINS_4gemm6kernel13GemmUniversalIN4cute5tupleIJiiiiEEENS1_10collective13CollectiveMmaINS1_37MainloopSm90TmaGmmaWarpSpecializedFP8ILi3ENS5_IJNS4_1CILi1EEESB_SB_EEENS1_35KernelTmaWarpSpecializedCooperativeEEENS5_IJNSA_ILi256EEESF_NSA_ILi128EEEEEENS_12float_e5m2_tENS5_IJlSB_lEEESI_SJ_NS4_8TiledMMAINS4_8MMA_AtomIJNS4_4SM904GMMA31MMA_64x256x32_F32E5M2E5M2_SS_TNILNSN_7ScaleInE1ELSP_1EEEEEENS4_6LayoutINS5_IJNSA_ILi2EEESB_SB_EEENS5_IJSB_NSA_ILi0EEESV_EEEEENS5_IJNS4_10UnderscoreESY_SY_EEEEENS4_13SM90_TMA_LOADENS4_14ComposedLayoutINS4_7SwizzleILi3ELi4ELi3EEENS4_18smem_ptr_flag_bitsILi8EEENSS_INS5_IJNSA_ILi8EEESG_EEENS5_IJSG_SB_EEEEEEEvNS4_8identityES11_S1B_vS1C_EENS_8epilogue10collective6detail29Sm90TmaWarpSpecializedAdapterINS1F_15DefaultEpilogueISI_SJ_SJ_NS1E_6thread17LinearCombinationISI_Li1EffLNS1J_9ScaleType4KindE0ELNS_15FloatRoundStyleE2ESI_EENS1_15EpilogueDefaultEEEEEvvEEEEvNT_6ParamsE)
        /*0014*/ 	.word	0x00000cc0


	//----- nvinfo : EIATTR_MIN_STACK_SIZE
	.align		4
.L_14:
        /*0018*/ 	.byte	0x04, 0x12
        /*001a*/ 	.short	(.L_16 - .L_15)
	.align		4
.L_15:
        /*001c*/ 	.word	index@(_ZN7cutlass13device_kernelINS_4gemm6kernel13GemmUniversalIN4cute5tupleIJiiiiEEENS1_10collective13CollectiveMmaINS1_37MainloopSm90TmaGmmaWarpSpecializedFP8ILi3ENS5_IJNS4_1CILi1EEESB_SB_EEENS1_35KernelTmaWarpSpecializedCooperativeEEENS5_IJNSA_ILi256EEESF_NSA_ILi128EEEEEENS_12float_e5m2_tENS5_IJlSB_lEEESI_SJ_NS4_8TiledMMAINS4_8MMA_AtomIJNS4_4SM904GMMA31MMA_64x256x32_F32E5M2E5M2_SS_TNILNSN_7ScaleInE1ELSP_1EEEEEENS4_6LayoutINS5_IJNSA_ILi2EEESB_SB_EEENS5_IJSB_NSA_ILi0EEESV_EEEEENS5_IJNS4_10UnderscoreESY_SY_EEEEENS4_13SM90_TMA_LOADENS4_14ComposedLayoutINS4_7SwizzleILi3ELi4ELi3EEENS4_18smem_ptr_flag_bitsILi8EEENSS_INS5_IJNSA_ILi8EEESG_EEENS5_IJSG_SB_EEEEEEEvNS4_8identityES11_S1B_vS1C_EENS_8epilogue10collective6detail29Sm90TmaWarpSpecializedAdapterINS1F_15DefaultEpilogueISI_SJ_SJ_NS1E_6thread17LinearCombinationISI_Li1EffLNS1J_9ScaleType4KindE0ELNS_15FloatRoundStyleE2ESI_EENS1_15EpilogueDefaultEEEEEvvEEEEvNT_6ParamsE)
        /*0020*/ 	.word	0x00000cc0
.L_16:


//--------------------- .nv.compat                --------------------------
	.section	.nv.compat,"",@"SHT_CUDA_COMPAT_INFO"
	.align	4
        /*0000*/ 	.byte	0x02, 0x09, 0x01, 0x00, 0x02, 0x02, 0x04, 0x00, 0x02, 0x05, 0x05, 0x00, 0x03, 0x07, 0x01, 0x01
        /*0010*/ 	.byte	0x02, 0x03, 0x01, 0x00, 0x02, 0x06, 0x01, 0x00, 0x04, 0x0b, 0x08, 0x00, 0x00, 0x00, 0x00, 0x00
        /*0020*/ 	.byte	0x00, 0x00, 0x00, 0x00


//--------------------- .nv.info._ZN7cutlass13device_kernelINS_4gemm6kernel13GemmUniversalIN4cute5tupleIJiiiiEEENS1_10collective13CollectiveMmaINS1_37MainloopSm90TmaGmmaWarpSpecializedFP8ILi3ENS5_IJNS4_1CILi1EEESB_SB_EEENS1_35KernelTmaWarpSpecializedCooperativeEEENS5_IJNSA_ILi256EEESF_NSA_ILi128EEEEEENS_12float_e5m2_tENS5_IJlSB_lEEESI_SJ_NS4_8TiledMMAINS4_8MMA_AtomIJNS4_4SM904GMMA31MMA_64x256x32_F32E5M2E5M2_SS_TNILNSN_7ScaleInE1ELSP_1EEEEEENS4_6LayoutINS5_IJNSA_ILi2EEESB_SB_EEENS5_IJSB_NSA_ILi0EEESV_EEEEENS5_IJNS4_10UnderscoreESY_SY_EEEEENS4_13SM90_TMA_LOADENS4_14ComposedLayoutINS4_7SwizzleILi3ELi4ELi3EEENS4_18smem_ptr_flag_bitsILi8EEENSS_INS5_IJNSA_ILi8EEESG_EEENS5_IJSG_SB_EEEEEEEvNS4_8identityES11_S1B_vS1C_EENS_8epilogue10collective6detail29Sm90TmaWarpSpecializedAdapterINS1F_15DefaultEpilogueISI_SJ_SJ_NS1E_6thread17LinearCombinationISI_Li1EffLNS1J_9ScaleType4KindE0ELNS_15FloatRoundStyleE2ESI_EENS1_15EpilogueDefaultEEEEEvvEEEEvNT_6ParamsE --------------------------
	.section	.nv.info._ZN7cutlass13device_kernelINS_4gemm6kernel13GemmUniversalIN4cute5tupleIJiiiiEEENS1_10collective13CollectiveMmaINS1_37MainloopSm90TmaGmmaWarpSpecializedFP8ILi3ENS5_IJNS4_1CILi1EEESB_SB_EEENS1_35KernelTmaWarpSpecializedCooperativeEEENS5_IJNSA_ILi256EEESF_NSA_ILi128EEEEEENS_12float_e5m2_tENS5_IJlSB_lEEESI_SJ_NS4_8TiledMMAINS4_8MMA_AtomIJNS4_4SM904GMMA31MMA_64x256x32_F32E5M2E5M2_SS_TNILNSN_7ScaleInE1ELSP_1EEEEEENS4_6LayoutINS5_IJNSA_ILi2EEESB_SB_EEENS5_IJSB_NSA_ILi0EEESV_EEEEENS5_IJNS4_10UnderscoreESY_SY_EEEEENS4_13SM90_TMA_LOADENS4_14ComposedLayoutINS4_7SwizzleILi3ELi4ELi3EEENS4_18smem_ptr_flag_bitsILi8EEENSS_INS5_IJNSA_ILi8EEESG_EEENS5_IJSG_SB_EEEEEEEvNS4_8identityES11_S1B_vS1C_EENS_8epilogue10collective6detail29Sm90TmaWarpSpecializedAdapterINS1F_15DefaultEpilogueISI_SJ_SJ_NS1E_6thread17LinearCombinationISI_Li1EffLNS1J_9ScaleType4KindE0ELNS_15FloatRoundStyleE2ESI_EENS1_15EpilogueDefaultEEEEEvvEEEEvNT_6ParamsE,"",@"SHT_CUDA_INFO"
	.sectionflags	@""
	.align	4


	//----- nvinfo : EIATTR_CUDA_API_VERSION
	.align		4
        /*0000*/ 	.byte	0x04, 0x37
        /*0002*/ 	.short	(.L_18 - .L_17)
.L_17:
        /*0004*/ 	.word	0x00000082


	//----- nvinfo : EIATTR_KPARAM_INFO
	.align		4
.L_18:
        /*0008*/ 	.byte	0x04, 0x17
        /*000a*/ 	.short	(.L_20 - .L_19)
.L_19:
        /*000c*/ 	.word	0x00000000
        /*0010*/ 	.short	0x0000
        /*0012*/ 	.short	0x0070
        /*0014*/ 	.byte	0x00, 0xf0, 0x01, 0x10


	//----- nvinfo : EIATTR_SPARSE_MMA_MASK
	.align		4
.L_20:
        /*0018*/ 	.byte	0x03, 0x50
        /*001a*/ 	.short	0x0000


	//----- nvinfo : EIATTR_MAXREG_COUNT
	.align		4
        /*001c*/ 	.byte	0x03, 0x1b
        /*001e*/ 	.short	0x00a8


	//----- nvinfo : EIATTR_NUM_BARRIERS
	.align		4
        /*0020*/ 	.byte	0x02, 0x4c
        /*0022*/ 	.byte	0x01
	.zero		1


	//----- nvinfo : EIATTR_ANNOTATIONS
	.align		4
        /*0024*/ 	.byte	0x04, 0x55
        /*0026*/ 	.short	(.L_22 - .L_21)


	//   ....[0]....
.L_21:
        /*0028*/ 	.word	0x00000001
        /*002c*/ 	.byte	0x70, 0x05, 0x00, 0x00, 0x01, 0x00, 0x00, 0x00, 0x90, 0x05, 0x00, 0x00, 0x01, 0x00, 0x00, 0x00
        /* <DEDUP_REMOVED lines=2035> */
        /*7f6c*/ 	.byte	0xf0, 0x98, 0x02, 0x00


	//----- nvinfo : EIATTR_MERCURY_ISA_VERSION
	.align		4
.L_22:
        /*7f70*/ 	.byte	0x03, 0x5f
        /*7f72*/ 	.short	0x0101


	//----- nvinfo : EIATTR_INT_WARP_WIDE_INSTR_OFFSETS
	.align		4
        /*7f74*/ 	.byte	0x04, 0x31
        /*7f76*/ 	.short	(.L_24 - .L_23)


	//   ....[0]....
.L_23:
        /*7f78*/ 	.word	0x00000460


	//   ....[1]....
        /*7f7c*/ 	.word	0x00000480


	//   ....[2]....
        /*7f80*/ 	.word	0x00000580


	//----- nvinfo : EIATTR_COOP_GROUP_MASK_REGIDS
	.align		4
.L_24:
        /*7f84*/ 	.byte	0x04, 0x29
        /*7f86*/ 	.short	(.L_26 - .L_25)


	//   ....[0]....
.L_25:
        /*7f88*/ 	.word	0xffffffff


	//   ....[1]....
        /*7f8c*/ 	.word	0xffffffff


	//   ....[2]....
        /*7f90*/ 	.word	0xffffffff


	//   ....[3]....
        /*7f94*/ 	.word	0xffffffff


	//   ....[4]....
        /*7f98*/ 	.word	0xffffffff


	//----- nvinfo : EIATTR_COOP_GROUP_INSTR_OFFSETS
	.align		4
.L_26:
        /*7f9c*/ 	.byte	0x04, 0x28
        /*7f9e*/ 	.short	(.L_28 - .L_27)


	//   ....[0]....
.L_27:
        /*7fa0*/ 	.word	0x00000070


	//   ....[1]....
        /*7fa4*/ 	.word	0x00000080


	//   ....[2]....
        /*7fa8*/ 	.word	0x000001a0


	//   ....[3]....
        /*7fac*/ 	.word	0x000003a0


	//   ....[4]....
        /*7fb0*/ 	.word	0x000026a0


	//----- nvinfo : EIATTR_REG_RECONFIG
	.align		4
.L_28:
        /*7fb4*/ 	.byte	0x01, 0x54
	.zero		2


	//----- nvinfo : EIATTR_MBARRIER_INSTR_OFFSETS
	.align		4
        /*7fb8*/ 	.byte	0x04, 0x39
        /*7fba*/ 	.short	(.L_30 - .L_29)


	//   ....[0]....
.L_29:
        /*7fbc*/ 	.word	0x00000320
        /*7fc0*/ 	.word	0x000000ff
        /*7fc4*/ 	.word	0x00000000
        /*7fc8*/ 	.short	0x0100
        /*7fca*/ 	.byte	0x09
	.zero		1


	//   ....[1]....
        /*7fcc*/ 	.word	0x00000330
        /*7fd0*/ 	.word	0x000000ff
        /*7fd4*/ 	.word	0x00000018
        /*7fd8*/ 	.short	0x0100
        /*7fda*/ 	.byte	0x09
	.zero		1


	//   ....[2]....
        /*7fdc*/ 	.word	0x00000340
        /*7fe0*/ 	.word	0x000000ff
        /*7fe4*/ 	.word	0x00000008
        /*7fe8*/ 	.short	0x0100
        /*7fea*/ 	.byte	0x09
	.zero		1


	//   ....[3]....
        /*7fec*/ 	.word	0x00000350
        /*7ff0*/ 	.word	0x000000ff
        /*7ff4*/ 	.word	0x00000020
        /*7ff8*/ 	.short	0x0100
        /*7ffa*/ 	.byte	0x09
	.zero		1


	//   ....[4]....
        /*7ffc*/ 	.word	0x00000360
        /*8000*/ 	.word	0x000000ff
        /*8004*/ 	.word	0x00000010
        /*8008*/ 	.short	0x0100
        /*800a*/ 	.byte	0x09
	.zero		1


	//   ....[5]....
        /*800c*/ 	.word	0x00000370
        /*8010*/ 	.word	0x000000ff
        /*8014*/ 	.word	0x00000028
        /*8018*/ 	.short	0x0100
        /*801a*/ 	.byte	0x09
	.zero		1


	//   ....[6]....
        /*801c*/ 	.word	0x000005b0
        /*8020*/ 	.word	0x000000ff
        /*8024*/ 	.word	0x00000040
        /*8028*/ 	.short	0x0100
        /*802a*/ 	.byte	0x06
	.zero		1


	//   ....[7]....
        /*802c*/ 	.word	0x000005c0
        /*8030*/ 	.word	0x000000ff
        /*8034*/ 	.word	0x00000048
        /*8038*/ 	.short	0x0100
        /*803a*/ 	.byte	0x06
	.zero		1


	//   ....[8]....
        /*803c*/ 	.word	0x00002a90
        /*8040*/ 	.word	0x000000ff
        /*8044*/ 	.word	0x00000000
        /*8048*/ 	.short	0x010a
        /*804a*/ 	.byte	0x06
	.zero		1


	//   ....[9]....
        /*804c*/ 	.word	0x00002ad0
        /*8050*/ 	.word	0x000000ff
        /*8054*/ 	.word	0x00000000
        /*8058*/ 	.short	0x010a
        /*805a*/ 	.byte	0x06
	.zero		1


	//   ....[10]....
        /*805c*/ 	.word	0x00008de0
        /*8060*/ 	.word	0x000000ff
        /*8064*/ 	.word	0x00000000
        /*8068*/ 	.short	0x010a
        /*806a*/ 	.byte	0x10
	.zero		1


	//   ....[11]....
        /*806c*/ 	.word	0x00008e20
        /*8070*/ 	.word	0x000000ff
        /*8074*/ 	.word	0x00000000
        /*8078*/ 	.short	0x010a
        /*807a*/ 	.byte	0x10
	.zero		1


	//   ....[12]....
        /*807c*/ 	.word	0x00011620
        /*8080*/ 	.word	0x000000ff
        /*8084*/ 	.word	0x00000000
        /*8088*/ 	.short	0x0101
        /*808a*/ 	.byte	0x08
	.zero		1


	//   ....[13]....
        /*808c*/ 	.word	0x000150f0
        /*8090*/ 	.word	0x000000ff
        /*8094*/ 	.word	0x00000000
        /*8098*/ 	.short	0x0101
        /*809a*/ 	.byte	0x08
	.zero		1


	//   ....[14]....
        /*809c*/ 	.word	0x00028be0
        /*80a0*/ 	.word	0x00000010
        /*80a4*/ 	.word	0x00000018
        /*80a8*/ 	.short	0x010a
        /*80aa*/ 	.byte	0x3f
	.zero		1


	//   ....[15]....
        /*80ac*/ 	.word	0x00028f10
        /*80b0*/ 	.word	0x00000002
        /*80b4*/ 	.word	0x00000048
        /*80b8*/ 	.short	0x0101
        /*80ba*/ 	.byte	0x3f
	.zero		1


	//   ....[16]....
        /*80bc*/ 	.word	0x000296c0
        /*80c0*/ 	.word	0x00000003
        /*80c4*/ 	.word	0x00000000
        /*80c8*/ 	.short	0x010a
        /*80ca*/ 	.byte	0x3f
	.zero		1


	//   ....[17]....
        /*80cc*/ 	.word	0x00029750
        /*80d0*/ 	.word	0x00000003
        /*80d4*/ 	.word	0x00000000
        /*80d8*/ 	.short	0x010a
        /*80da*/ 	.byte	0x3f
	.zero		1


	//   ....[18]....
        /*80dc*/ 	.word	0x000297e0
        /*80e0*/ 	.word	0x00000003
        /*80e4*/ 	.word	0x00000000
        /*80e8*/ 	.short	0x010a
        /*80ea*/ 	.byte	0x3f
	.zero		1


	//   ....[19]....
        /*80ec*/ 	.word	0x00029850
        /*80f0*/ 	.word	0x00000003
        /*80f4*/ 	.word	0x00000000
        /*80f8*/ 	.short	0x010a
        /*80fa*/ 	.byte	0x3f
	.zero		1


	//   ....[20]....
        /*80fc*/ 	.word	0x000298c0
        /*8100*/ 	.word	0x00000002
        /*8104*/ 	.word	0x00000000
        /*8108*/ 	.short	0x010a
        /*810a*/ 	.byte	0x3f
	.zero		1


	//   ....[21]....
        /*810c*/ 	.word	0x000299a0
        /*8110*/ 	.word	0x00000010
        /*8114*/ 	.word	0x00000018
        /*8118*/ 	.short	0x010a
        /*811a*/ 	.byte	0x3f
	.zero		1


	//   ....[22]....
        /*811c*/ 	.word	0x00029a80
        /*8120*/ 	.word	0x00000003
        /*8124*/ 	.word	0x00000000
        /*8128*/ 	.short	0x010a
        /*812a*/ 	.byte	0x3f
	.zero		1


	//   ....[23]....
        /*812c*/ 	.word	0x00029ad0
        /*8130*/ 	.word	0x00000003
        /*8134*/ 	.word	0x00000000
        /*8138*/ 	.short	0x010a
        /*813a*/ 	.byte	0x3f
	.zero		1


	//----- nvinfo : EIATTR_NUM_MBARRIERS
	.align		4
.L_30:
        /*813c*/ 	.byte	0x03, 0x38
        /*813e*/ 	.short	0x0008


	//----- nvinfo : EIATTR_EXIT_INSTR_OFFSETS
	.align		4
        /*8140*/ 	.byte	0x04, 0x1c
        /*8142*/ 	.short	(.L_32 - .L_31)


	//   ....[0]....
.L_31:
        /*8144*/ 	.word	0x00000620


	//   ....[1]....
        /*8148*/ 	.word	0x00000f80


	//   ....[2]....
        /*814c*/ 	.word	0x00028210


	//   ....[3]....
        /*8150*/ 	.word	0x00028870


	//   ....[4]....
        /*8154*/ 	.word	0x00029830


	//----- nvinfo : EIATTR_MAX_THREADS
	.align		4
.L_32:
        /*8158*/ 	.byte	0x04, 0x05
        /*815a*/ 	.short	(.L_34 - .L_33)
.L_33:
        /*815c*/ 	.word	0x00000180
        /*8160*/ 	.word	0x00000001
        /*8164*/ 	.word	0x00000001


	//----- nvinfo : EIATTR_CRS_STACK_SIZE
	.align		4
.L_34:
        /*8168*/ 	.byte	0x04, 0x1e
        /*816a*/ 	.short	(.L_36 - .L_35)
.L_35:
        /*816c*/ 	.word	0x00000000


	//----- nvinfo : EIATTR_CBANK_PARAM_SIZE
	.align		4
.L_36:
        /*8170*/ 	.byte	0x03, 0x19
        /*8172*/ 	.short	0x0470


	//----- nvinfo : EIATTR_PARAM_CBANK
	.align		4
        /*8174*/ 	.byte	0x04, 0x0a
        /*8176*/ 	.short	(.L_38 - .L_37)
	.align		4
.L_37:
        /*8178*/ 	.word	index@(.nv.constant0._ZN7cutlass13device_kernelINS_4gemm6kernel13GemmUniversalIN4cute5tupleIJiiiiEEENS1_10collective13CollectiveMmaINS1_37MainloopSm90TmaGmmaWarpSpecializedFP8ILi3ENS5_IJNS4_1CILi1EEESB_SB_EEENS1_35KernelTmaWarpSpecializedCooperativeEEENS5_IJNSA_ILi256EEESF_NSA_ILi128EEEEEENS_12float_e5m2_tENS5_IJlSB_lEEESI_SJ_NS4_8TiledMMAINS4_8MMA_AtomIJNS4_4SM904GMMA31MMA_64x256x32_F32E5M2E5M2_SS_TNILNSN_7ScaleInE1ELSP_1EEEEEENS4_6LayoutINS5_IJNSA_ILi2EEESB_SB_EEENS5_IJSB_NSA_ILi0EEESV_EEEEENS5_IJNS4_10UnderscoreESY_SY_EEEEENS4_13SM90_TMA_LOADENS4_14ComposedLayoutINS4_7SwizzleILi3ELi4ELi3EEENS4_18smem_ptr_flag_bitsILi8EEENSS_INS5_IJNSA_ILi8EEESG_EEENS5_IJSG_SB_EEEEEEEvNS4_8identityES11_S1B_vS1C_EENS_8epilogue10collective6detail29Sm90TmaWarpSpecializedAdapterINS1F_15DefaultEpilogueISI_SJ_SJ_NS1E_6thread17LinearCombinationISI_Li1EffLNS1J_9ScaleType4KindE0ELNS_15FloatRoundStyleE2ESI_EENS1_15EpilogueDefaultEEEEEvvEEEEvNT_6ParamsE)
        /*817c*/ 	.short	0x0210
        /*817e*/ 	.short	0x0470


	//----- nvinfo : EIATTR_SW_WAR
	.align		4
.L_38:
        /*8180*/ 	.byte	0x04, 0x36
        /*8182*/ 	.short	(.L_40 - .L_39)
.L_39:
        /*8184*/ 	.word	0x00000008
.L_40:


//--------------------- .nv.callgraph             --------------------------
	.section	.nv.callgraph,"",@"SHT_CUDA_CALLGRAPH"
	.align	4
	.sectionentsize	8
	.align		4
        /*0000*/ 	.word	0x00000000
	.align		4
        /*0004*/ 	.word	0xffffffff
	.align		4
        /*0008*/ 	.word	0x00000000
	.align		4
        /*000c*/ 	.word	0xfffffffe
	.align		4
        /*0010*/ 	.word	0x00000000
	.align		4
        /*0014*/ 	.word	0xfffffffd
	.align		4
        /*0018*/ 	.word	0x00000000
	.align		4
        /*001c*/ 	.word	0xfffffffc


//--------------------- .nv.constant4             --------------------------
	.section	.nv.constant4,"a",@progbits
	.align	8
	.align		8
.nv.constant4:
        /*0000*/ 	.dword	_ZN40_INTERNAL_982302a1_4_k_cu_36ca7232_298624cuda3std3__45__cpo5beginE
	.align		8
        /*0008*/ 	.dword	_ZN40_INTERNAL_982302a1_4_k_cu_36ca7232_298624cuda3std3__45__cpo3endE
	.align		8
        /*0010*/ 	.dword	_ZN40_INTERNAL_982302a1_4_k_cu_36ca7232_298624cuda3std3__45__cpo6cbeginE
	.align		8
        /*0018*/ 	.dword	_ZN40_INTERNAL_982302a1_4_k_cu_36ca7232_298624cuda3std3__45__cpo4cendE
	.align		8
        /*0020*/ 	.dword	_ZN40_INTERNAL_982302a1_4_k_cu_36ca7232_298624cuda3std3__442_GLOBAL__N__982302a1_4_k_cu_36ca7232_298626ignoreE
	.align		8
        /*0028*/ 	.dword	_ZN40_INTERNAL_982302a1_4_k_cu_36ca7232_298624cuda3std3__419piecewise_constructE
	.align		8
        /*0030*/ 	.dword	_ZN40_INTERNAL_982302a1_4_k_cu_36ca7232_298624cuda3std3__48in_placeE
	.align		8
        /*0038*/ 	.dword	_ZN40_INTERNAL_982302a1_4_k_cu_36ca7232_298624cuda3std6ranges3__45__cpo4swapE
	.align		8
        /*0040*/ 	.dword	_ZN40_INTERNAL_982302a1_4_k_cu_36ca7232_298624cuda3std6ranges3__45__cpo9iter_moveE
	.align		8
        /*0048*/ 	.dword	_ZN40_INTERNAL_982302a1_4_k_cu_36ca7232_298624cute7productE
	.align		8
        /*0050*/ 	.dword	_ZN40_INTERNAL_982302a1_4_k_cu_36ca7232_298624cute1_E


//--------------------- .text._ZN7cutlass13device_kernelINS_4gemm6kernel13GemmUniversalIN4cute5tupleIJiiiiEEENS1_10collective13CollectiveMmaINS1_37MainloopSm90TmaGmmaWarpSpecializedFP8ILi3ENS5_IJNS4_1CILi1EEESB_SB_EEENS1_35KernelTmaWarpSpecializedCooperativeEEENS5_IJNSA_ILi256EEESF_NSA_ILi128EEEEEENS_12float_e5m2_tENS5_IJlSB_lEEESI_SJ_NS4_8TiledMMAINS4_8MMA_AtomIJNS4_4SM904GMMA31MMA_64x256x32_F32E5M2E5M2_SS_TNILNSN_7ScaleInE1ELSP_1EEEEEENS4_6LayoutINS5_IJNSA_ILi2EEESB_SB_EEENS5_IJSB_NSA_ILi0EEESV_EEEEENS5_IJNS4_10UnderscoreESY_SY_EEEEENS4_13SM90_TMA_LOADENS4_14ComposedLayoutINS4_7SwizzleILi3ELi4ELi3EEENS4_18smem_ptr_flag_bitsILi8EEENSS_INS5_IJNSA_ILi8EEESG_EEENS5_IJSG_SB_EEEEEEEvNS4_8identityES11_S1B_vS1C_EENS_8epilogue10collective6detail29Sm90TmaWarpSpecializedAdapterINS1F_15DefaultEpilogueISI_SJ_SJ_NS1E_6thread17LinearCombinationISI_Li1EffLNS1J_9ScaleType4KindE0ELNS_15FloatRoundStyleE2ESI_EENS1_15EpilogueDefaultEEEEEvvEEEEvNT_6ParamsE --------------------------
	.section	.text._ZN7cutlass13device_kernelINS_4gemm6kernel13GemmUniversalIN4cute5tupleIJiiiiEEENS1_10collective13CollectiveMmaINS1_37MainloopSm90TmaGmmaWarpSpecializedFP8ILi3ENS5_IJNS4_1CILi1EEESB_SB_EEENS1_35KernelTmaWarpSpecializedCooperativeEEENS5_IJNSA_ILi256EEESF_NSA_ILi128EEEEEENS_12float_e5m2_tENS5_IJlSB_lEEESI_SJ_NS4_8TiledMMAINS4_8MMA_AtomIJNS4_4SM904GMMA31MMA_64x256x32_F32E5M2E5M2_SS_TNILNSN_7ScaleInE1ELSP_1EEEEEENS4_6LayoutINS5_IJNSA_ILi2EEESB_SB_EEENS5_IJSB_NSA_ILi0EEESV_EEEEENS5_IJNS4_10UnderscoreESY_SY_EEEEENS4_13SM90_TMA_LOADENS4_14ComposedLayoutINS4_7SwizzleILi3ELi4ELi3EEENS4_18smem_ptr_flag_bitsILi8EEENSS_INS5_IJNSA_ILi8EEESG_EEENS5_IJSG_SB_EEEEEEEvNS4_8identityES11_S1B_vS1C_EENS_8epilogue10collective6detail29Sm90TmaWarpSpecializedAdapterINS1F_15DefaultEpilogueISI_SJ_SJ_NS1E_6thread17LinearCombinationISI_Li1EffLNS1J_9ScaleType4KindE0ELNS_15FloatRoundStyleE2ESI_EENS1_15EpilogueDefaultEEEEEvvEEEEvNT_6ParamsE,"ax",@progbits
	.align	128
.text._ZN7cutlass13device_kernelINS_4gemm6kernel13GemmUniversalIN4cute5tupleIJiiiiEEENS1_10collective13CollectiveMmaINS1_37MainloopSm90TmaGmmaWarpSpecializedFP8ILi3ENS5_IJNS4_1CILi1EEESB_SB_EEENS1_35KernelTmaWarpSpecializedCooperativeEEENS5_IJNSA_ILi256EEESF_NSA_ILi128EEEEEENS_12float_e5m2_tENS5_IJlSB_lEEESI_SJ_NS4_8TiledMMAINS4_8MMA_AtomIJNS4_4SM904GMMA31MMA_64x256x32_F32E5M2E5M2_SS_TNILNSN_7ScaleInE1ELSP_1EEEEEENS4_6LayoutINS5_IJNSA_ILi2EEESB_SB_EEENS5_IJSB_NSA_ILi0EEESV_EEEEENS5_IJNS4_10UnderscoreESY_SY_EEEEENS4_13SM90_TMA_LOADENS4_14ComposedLayoutINS4_7SwizzleILi3ELi4ELi3EEENS4_18smem_ptr_flag_bitsILi8EEENSS_INS5_IJNSA_ILi8EEESG_EEENS5_IJSG_SB_EEEEEEEvNS4_8identityES11_S1B_vS1C_EENS_8epilogue10collective6detail29Sm90TmaWarpSpecializedAdapterINS1F_15DefaultEpilogueISI_SJ_SJ_NS1E_6thread17LinearCombinationISI_Li1EffLNS1J_9ScaleType4KindE0ELNS_15FloatRoundStyleE2ESI_EENS1_15EpilogueDefaultEEEEEvvEEEEvNT_6ParamsE:
        .type           _ZN7cutlass13device_kernelINS_4gemm6kernel13GemmUniversalIN4cute5tupleIJiiiiEEENS1_10collective13CollectiveMmaINS1_37MainloopSm90TmaGmmaWarpSpecializedFP8ILi3ENS5_IJNS4_1CILi1EEESB_SB_EEENS1_35KernelTmaWarpSpecializedCooperativeEEENS5_IJNSA_ILi256EEESF_NSA_ILi128EEEEEENS_12float_e5m2_tENS5_IJlSB_lEEESI_SJ_NS4_8TiledMMAINS4_8MMA_AtomIJNS4_4SM904GMMA31MMA_64x256x32_F32E5M2E5M2_SS_TNILNSN_7ScaleInE1ELSP_1EEEEEENS4_6LayoutINS5_IJNSA_ILi2EEESB_SB_EEENS5_IJSB_NSA_ILi0EEESV_EEEEENS5_IJNS4_10UnderscoreESY_SY_EEEEENS4_13SM90_TMA_LOADENS4_14ComposedLayoutINS4_7SwizzleILi3ELi4ELi3EEENS4_18smem_ptr_flag_bitsILi8EEENSS_INS5_IJNSA_ILi8EEESG_EEENS5_IJSG_SB_EEEEEEEvNS4_8identityES11_S1B_vS1C_EENS_8epilogue10collective6detail29Sm90TmaWarpSpecializedAdapterINS1F_15DefaultEpilogueISI_SJ_SJ_NS1E_6thread17LinearCombinationISI_Li1EffLNS1J_9ScaleType4KindE0ELNS_15FloatRoundStyleE2ESI_EENS1_15EpilogueDefaultEEEEEvvEEEEvNT_6ParamsE,@function
        .size           _ZN7cutlass13device_kernelINS_4gemm6kernel13GemmUniversalIN4cute5tupleIJiiiiEEENS1_10collective13CollectiveMmaINS1_37MainloopSm90TmaGmmaWarpSpecializedFP8ILi3ENS5_IJNS4_1CILi1EEESB_SB_EEENS1_35KernelTmaWarpSpecializedCooperativeEEENS5_IJNSA_ILi256EEESF_NSA_ILi128EEEEEENS_12float_e5m2_tENS5_IJlSB_lEEESI_SJ_NS4_8TiledMMAINS4_8MMA_AtomIJNS4_4SM904GMMA31MMA_64x256x32_F32E5M2E5M2_SS_TNILNSN_7ScaleInE1ELSP_1EEEEEENS4_6LayoutINS5_IJNSA_ILi2EEESB_SB_EEENS5_IJSB_NSA_ILi0EEESV_EEEEENS5_IJNS4_10UnderscoreESY_SY_EEEEENS4_13SM90_TMA_LOADENS4_14ComposedLayoutINS4_7SwizzleILi3ELi4ELi3EEENS4_18smem_ptr_flag_bitsILi8EEENSS_INS5_IJNSA_ILi8EEESG_EEENS5_IJSG_SB_EEEEEEEvNS4_8identityES11_S1B_vS1C_EENS_8epilogue10collective6detail29Sm90TmaWarpSpecializedAdapterINS1F_15DefaultEpilogueISI_SJ_SJ_NS1E_6thread17LinearCombinationISI_Li1EffLNS1J_9ScaleType4KindE0ELNS_15FloatRoundStyleE2ESI_EENS1_15EpilogueDefaultEEEEEvvEEEEvNT_6ParamsE,(.L_x_583 - _ZN7cutlass13device_kernelINS_4gemm6kernel13GemmUniversalIN4cute5tupleIJiiiiEEENS1_10collective13CollectiveMmaINS1_37MainloopSm90TmaGmmaWarpSpecializedFP8ILi3ENS5_IJNS4_1CILi1EEESB_SB_EEENS1_35KernelTmaWarpSpecializedCooperativeEEENS5_IJNSA_ILi256EEESF_NSA_ILi128EEEEEENS_12float_e5m2_tENS5_IJlSB_lEEESI_SJ_NS4_8TiledMMAINS4_8MMA_AtomIJNS4_4SM904GMMA31MMA_64x256x32_F32E5M2E5M2_SS_TNILNSN_7ScaleInE1ELSP_1EEEEEENS4_6LayoutINS5_IJNSA_ILi2EEESB_SB_EEENS5_IJSB_NSA_ILi0EEESV_EEEEENS5_IJNS4_10UnderscoreESY_SY_EEEEENS4_13SM90_TMA_LOADENS4_14ComposedLayoutINS4_7SwizzleILi3ELi4ELi3EEENS4_18smem_ptr_flag_bitsILi8EEENSS_INS5_IJNSA_ILi8EEESG_EEENS5_IJSG_SB_EEEEEEEvNS4_8identityES11_S1B_vS1C_EENS_8epilogue10collective6detail29Sm90TmaWarpSpecializedAdapterINS1F_15DefaultEpilogueISI_SJ_SJ_NS1E_6thread17LinearCombinationISI_Li1EffLNS1J_9ScaleType4KindE0ELNS_15FloatRoundStyleE2ESI_EENS1_15EpilogueDefaultEEEEEvvEEEEvNT_6ParamsE)
        .other          _ZN7cutlass13device_kernelINS_4gemm6kernel13GemmUniversalIN4cute5tupleIJiiiiEEENS1_10collective13CollectiveMmaINS1_37MainloopSm90TmaGmmaWarpSpecializedFP8ILi3ENS5_IJNS4_1CILi1EEESB_SB_EEENS1_35KernelTmaWarpSpecializedCooperativeEEENS5_IJNSA_ILi256EEESF_NSA_ILi128EEEEEENS_12float_e5m2_tENS5_IJlSB_lEEESI_SJ_NS4_8TiledMMAINS4_8MMA_AtomIJNS4_4SM904GMMA31MMA_64x256x32_F32E5M2E5M2_SS_TNILNSN_7ScaleInE1ELSP_1EEEEEENS4_6LayoutINS5_IJNSA_ILi2EEESB_SB_EEENS5_IJSB_NSA_ILi0EEESV_EEEEENS5_IJNS4_10UnderscoreESY_SY_EEEEENS4_13SM90_TMA_LOADENS4_14ComposedLayoutINS4_7SwizzleILi3ELi4ELi3EEENS4_18smem_ptr_flag_bitsILi8EEENSS_INS5_IJNSA_ILi8EEESG_EEENS5_IJSG_SB_EEEEEEEvNS4_8identityES11_S1B_vS1C_EENS_8epilogue10collective6detail29Sm90TmaWarpSpecializedAdapterINS1F_15DefaultEpilogueISI_SJ_SJ_NS1E_6thread17LinearCombinationISI_Li1EffLNS1J_9ScaleType4KindE0ELNS_15FloatRoundStyleE2ESI_EENS1_15EpilogueDefaultEEEEEvvEEEEvNT_6ParamsE,@"STO_CUDA_ENTRY STV_DEFAULT"
_ZN7cutlass13device_kernelINS_4gemm6kernel13GemmUniversalIN4cute5tupleIJiiiiEEENS1_10collective13CollectiveMmaINS1_37MainloopSm90TmaGmmaWarpSpecializedFP8ILi3ENS5_IJNS4_1CILi1EEESB_SB_EEENS1_35KernelTmaWarpSpecializedCooperativeEEENS5_IJNSA_ILi256EEESF_NSA_ILi128EEEEEENS_12float_e5m2_tENS5_IJlSB_lEEESI_SJ_NS4_8TiledMMAINS4_8MMA_AtomIJNS4_4SM904GMMA31MMA_64x256x32_F32E5M2E5M2_SS_TNILNSN_7ScaleInE1ELSP_1EEEEEENS4_6LayoutINS5_IJNSA_ILi2EEESB_SB_EEENS5_IJSB_NSA_ILi0EEESV_EEEEENS5_IJNS4_10UnderscoreESY_SY_EEEEENS4_13SM90_TMA_LOADENS4_14ComposedLayoutINS4_7SwizzleILi3ELi4ELi3EEENS4_18smem_ptr_flag_bitsILi8EEENSS_INS5_IJNSA_ILi8EEESG_EEENS5_IJSG_SB_EEEEEEEvNS4_8identityES11_S1B_vS1C_EENS_8epilogue10collective6detail29Sm90TmaWarpSpecializedAdapterINS1F_15DefaultEpilogueISI_SJ_SJ_NS1E_6thread17LinearCombinationISI_Li1EffLNS1J_9ScaleType4KindE0ELNS_15FloatRoundStyleE2ESI_EENS1_15EpilogueDefaultEEEEEvvEEEEvNT_6ParamsE:
[----:B------:R-:W0:Y:S02]  /*0000*/  LDC R1, c[0x0][0x28] ;  /* 0x00000a00ff017b82 */ /* 0x000e240000000800 */
[----:B0-----:R-:W-:Y:S01]  /*0010*/  VIADD R1, R1, 0xfffff340 ;  /* 0xfffff34001017836 */ /* 0x001fe20000000000 */
[----:B------:R-:W0:Y:S01]  /*0020*/  S2R R2, SR_TID.X ;  /* 0x0000000000027919 */ /* 0x000e220000002100 */
[----:B------:R-:W-:Y:S01]  /*0030*/  ELECT P0, URZ, PT ;  /* 0x00000000003f782f */ /* 0x000fe20003800000 */
[----:B------:R-:W-:Y:S01]  /*0040*/  BSSY B0, `(.L_x_0) ;  /* 0x0000015000007945 */ /* 0x000fe20003800000 */
[--C-:B0-----:R-:W-:Y:S02]  /*0050*/  SHF.R.U32.HI R0, RZ, 0x5, R2.reuse ;  /* 0x00000005ff007819 */ /* 0x101fe40000011602 */
[----:B------:R-:W-:-:S03]  /*0060*/  SHF.R.U32.HI R2, RZ, 0x7, R2 ;  /* 0x00000007ff027819 */ /* 0x000fc60000011602 */
[----:B------:R-:W0:Y:S04]  /*0070*/  SHFL.IDX PT, R3, R0, RZ, 0x1f ;  /* 0x00001fff00037589 */ /* 0x000e2800000e0000 */
[----:B------:R-:W1:Y:S01]  /*0080*/  SHFL.IDX PT, R2, R2, RZ, 0x1f ;  /* 0x00001fff02027589 */ /* 0x000e6200000e0000 */
[----:B0-----:R-:W-:Y:S02]  /*0090*/  R2UR UR4, R3 ;  /* 0x00000000030472ca */ /* 0x001fe400000e0000 */
[----:B-1----:R-:W-:-:S11]  /*00a0*/  R2UR UR6, R2 ;  /* 0x00000000020672ca */ /* 0x002fd600000e0000 */
[----:B------:R-:W-:Y:S02]  /*00b0*/  USHF.R.S32.HI UR5, URZ, 0x1f, UR4 ;  /* 0x0000001f3f057899 */ /* 0x000fe40008011404 */
[----:B------:R-:W-:Y:S02]  /*00c0*/  ISETP.NE.OR P0, PT, RZ, UR4, !P0 ;  /* 0x00000004ff007c0c */ /* 0x000fe4000c705670 */
[----:B------:R-:W-:-:S04]  /*00d0*/  ULEA.HI UR5, UR5, UR4, URZ, 0x2 ;  /* 0x0000000405057291 */ /* 0x000fc8000f8f103f */
[----:B------:R-:W-:-:S04]  /*00e0*/  ULOP3.LUT UR5, UR5, 0xfffffffc, URZ, 0xc0, !UPT ;  /* 0xfffffffc05057892 */ /* 0x000fc8000f8ec03f */
[----:B------:R-:W-:-:S03]  /*00f0*/  UIADD3 UR8, UR4, -UR5, URZ ;  /* 0x8000000504087290 */ /* 0x000fc6000fffe03f */
[----:B------:R-:W-:Y:S09]  /*0100*/  @P0 BRA `(.L_x_1) ;  /* 0x0000000000200947 */ /* 0x000ff20003800000 */
[----:B------:R-:W-:Y:S02]  /*0110*/  ULDC.64 UR4, c[0x0][0x198] ;  /* 0x0000660000047ab9 */ /* 0x000fe40000000a00 */
[----:B------:R-:W-:Y:S02]  /*0120*/  UIADD3 UR10, UP0, UR4, 0xf0, URZ ;  /* 0x000000f0040a7890 */ /* 0x000fe4000ff1e03f */
[----:B------:R-:W-:Y:S02]  /*0130*/  UIADD3 UR4, UP1, UR4, 0x1f0, URZ ;  /* 0x000001f004047890 */ /* 0x000fe4000ff3e03f */
[----:B------:R-:W-:Y:S02]  /*0140*/  UIADD3.X UR11, URZ, UR5, URZ, UP0, !UPT ;  /* 0x000000053f0b7290 */ /* 0x000fe400087fe43f */
[----:B------:R-:W-:-:S07]  /*0150*/  UIADD3.X UR5, URZ, UR5, URZ, UP1, !UPT ;  /* 0x000000053f057290 */ /* 0x000fce0008ffe43f */
[----:B------:R0:W-:Y:S02]  /*0160*/  UTMACCTL.PF [UR10] ;  /* 0x000000000a0079b9 */ /* 0x0001e40008040000 */
[----:B------:R0:W-:Y:S02]  /*0170*/  UTMACCTL.PF [UR4] ;  /* 0x00000000040079b9 */ /* 0x0001e40008040000 */
[----:B0-----:R-:W-:Y:S01]  /*0180*/  NOP ;  /* 0x0000000000007918 */ /* 0x001fe20000000000 */
.L_x_1:
[----:B------:R-:W-:Y:S05]  /*0190*/  BSYNC B0 ;  /* 0x0000000000007941 */ /* 0x000fea0003800000 */
.L_x_0:
[----:B------:R-:W0:Y:S01]  /*01a0*/  SHFL.IDX PT, R2, R0, RZ, 0x1f ;  /* 0x00001fff00027589 */ /* 0x000e2200000e0000 */
[----:B------:R-:W-:Y:S01]  /*01b0*/  UISETP.NE.AND UP0, UPT, UR8, 0x3, UPT ;  /* 0x000000030800788c */ /* 0x000fe2000bf05270 */
[----:B------:R-:W-:Y:S01]  /*01c0*/  ISETP.NE.AND P1, PT, RZ, UR6, PT ;  /* 0x00000006ff007c0c */ /* 0x000fe2000bf25270 */
[----:B------:R-:W-:Y:S02]  /*01d0*/  UIADD3 UR10, UR6, -0x1, URZ ;  /* 0xffffffff060a7890 */ /* 0x000fe4000fffe03f */
[----:B------:R-:W-:Y:S02]  /*01e0*/  UISETP.EQ.OR UP0, UPT, UR8, URZ, !UP0 ;  /* 0x0000003f0800728c */ /* 0x000fe4000c702670 */
[----:B------:R-:W-:Y:S02]  /*01f0*/  UISETP.GE.U32.AND UP1, UPT, UR10, 0x2, UPT ;  /* 0x000000020a00788c */ /* 0x000fe4000bf26070 */
[----:B------:R-:W-:-:S04]  /*0200*/  UISETP.EQ.AND UP0, UPT, UR6, URZ, UP0 ;  /* 0x0000003f0600728c */ /* 0x000fc80008702270 */
[----:B------:R-:W-:-:S04]  /*0210*/  USEL UR13, URZ, 0x1, !UP0 ;  /* 0x000000013f0d7887 */ /* 0x000fc8000c000000 */
[----:B------:R-:W-:Y:S01]  /*0220*/  USEL UR13, UR13, 0x2, UP1 ;  /* 0x000000020d0d7887 */ /* 0x000fe20008800000 */
[----:B0-----:R-:W-:-:S13]  /*0230*/  ISETP.NE.AND P0, PT, R2, RZ, PT ;  /* 0x000000ff0200720c */ /* 0x001fda0003f05270 */
[----:B------:R-:W-:Y:S05]  /*0240*/  @P0 BRA `(.L_x_2) ;  /* 0x0000000000500947 */ /* 0x000fea0003800000 */
[----:B------:R-:W0:Y:S01]  /*0250*/  S2UR UR9, SR_CgaCtaId ;  /* 0x00000000000979c3 */ /* 0x000e220000008800 */
[----:B------:R-:W-:Y:S01]  /*0260*/  UMOV UR4, 0x400 ;  /* 0x0000040000047882 */ /* 0x000fe20000000000 */
[----:B------:R-:W-:Y:S01]  /*0270*/  UMOV UR5, 0x1 ;  /* 0x0000000100057882 */ /* 0x000fe20000000000 */
[----:B------:R-:W-:Y:S01]  /*0280*/  UMOV UR6, 0x100 ;  /* 0x0000010000067882 */ /* 0x000fe20000000000 */
[----:B------:R-:W-:Y:S01]  /*0290*/  ELECT P0, URZ, PT ;  /* 0x00000000003f782f */ /* 0x000fe20003800000 */
[----:B------:R-:W-:-:S04]  /*02a0*/  UIADD3 UR6, -UR6, 0x100000, URZ ;  /* 0x0010000006067890 */ /* 0x000fc8000fffe13f */
[----:B------:R-:W-:Y:S02]  /*02b0*/  USHF.L.U32 UR7, UR6, 0xb, URZ ;  /* 0x0000000b06077899 */ /* 0x000fe4000800063f */
[----:B------:R-:W-:Y:S02]  /*02c0*/  USHF.L.U32 UR6, UR6, 0x1, URZ ;  /* 0x0000000106067899 */ /* 0x000fe4000800063f */
[----:B0-----:R-:W-:Y:S02]  /*02d0*/  ULEA UR9, UR9, UR4, 0x18 ;  /* 0x0000000409097291 */ /* 0x001fe4000f8ec03f */
[----:B------:R-:W-:-:S04]  /*02e0*/  UIADD3 UR4, -UR5, 0x100000, URZ ;  /* 0x0010000005047890 */ /* 0x000fc8000fffe13f */
[----:B------:R-:W-:Y:S02]  /*02f0*/  USHF.L.U32 UR5, UR4, 0xb, URZ ;  /* 0x0000000b04057899 */ /* 0x000fe4000800063f */
[----:B------:R-:W-:Y:S01]  /*0300*/  USHF.L.U32 UR4, UR4, 0x1, URZ ;  /* 0x0000000104047899 */ /* 0x000fe2000800063f */
[----:B------:R-:W0:Y:S11]  /*0310*/  FENCE.VIEW.ASYNC.S ;  /* 0x00000000000073c6 */ /* 0x000e360000000000 */
[----:B0-----:R0:W1:Y:S01]  /*0320*/  SYNCS.EXCH.64 URZ, [UR9], UR4 ;  /* 0x00000004093f75b2 */ /* 0x0010620008000100 */
[----:B------:R0:W2:Y:S01]  /*0330*/  SYNCS.EXCH.64 URZ, [UR9+0x18], UR6 ;  /* 0x00001806093f75b2 */ /* 0x0000a20008000100 */
[----:B------:R0:W3:Y:S01]  /*0340*/  SYNCS.EXCH.64 URZ, [UR9+0x8], UR4 ;  /* 0x00000804093f75b2 */ /* 0x0000e20008000100 */
[----:B------:R0:W4:Y:S01]  /*0350*/  SYNCS.EXCH.64 URZ, [UR9+0x20], UR6 ;  /* 0x00002006093f75b2 */ /* 0x0001220008000100 */
[----:B------:R0:W0:Y:S01]  /*0360*/  SYNCS.EXCH.64 URZ, [UR9+0x10], UR4 ;  /* 0x00001004093f75b2 */ /* 0x0000220008000100 */
[----:B------:R0:W0:Y:S01]  /*0370*/  SYNCS.EXCH.64 URZ, [UR9+0x28], UR6 ;  /* 0x00002806093f75b2 */ /* 0x0000220008000100 */
[----:B------:R-:W-:Y:S01]  /*0380*/  NOP ;  /* 0x0000000000007918 */ /* 0x000fe20000000000 */
.L_x_2:
[----:B------:R-:W5:Y:S01]  /*0390*/  LDC R2, c[0x0][0x65c] ;  /* 0x00019700ff027b82 */ /* 0x000f620000000800 */
[----:B------:R-:W1:Y:S01]  /*03a0*/  SHFL.IDX PT, R0, R0, RZ, 0x1f ;  /* 0x00001fff00007589 */ /* 0x000e6200000e0000 */
[----:B------:R-:W-:Y:S01]  /*03b0*/  ELECT P0, URZ, PT ;  /* 0x00000000003f782f */ /* 0x000fe20003800000 */
[----:B------:R-:W-:Y:S01]  /*03c0*/  IMAD.MOV.U32 R3, RZ, RZ, RZ ;  /* 0x000000ffff037224 */ /* 0x000fe200078e00ff */
[----:B0-----:R-:W-:Y:S01]  /*03d0*/  UMOV UR4, 0x20 ;  /* 0x0000002000047882 */ /* 0x001fe20000000000 */
[----:B------:R-:W0:Y:S01]  /*03e0*/  S2R R11, SR_CTAID.Y ;  /* 0x00000000000b7919 */ /* 0x000e220000002600 */
[----:B------:R-:W-:Y:S01]  /*03f0*/  NOP ;  /* 0x0000000000007918 */ /* 0x000fe20000000000 */
[----:B------:R-:W-:Y:S01]  /*0400*/  NOP ;  /* 0x0000000000007918 */ /* 0x000fe20000000000 */
[----:B-----5:R-:W-:Y:S02]  /*0410*/  ISETP.NE.AND P4, PT, R2, 0x1, PT ;  /* 0x000000010200780c */ /* 0x020fe40003f85270 */
[----:B------:R-:W5:Y:S01]  /*0420*/  S2R R2, SR_CTAID.X ;  /* 0x0000000000027919 */ /* 0x000f620000002500 */
[----:B-1----:R-:W-:-:S10]  /*0430*/  ISETP.NE.OR P0, PT, R0, RZ, !P0 ;  /* 0x000000ff0000720c */ /* 0x002fd40004705670 */
[----:B------:R-:W5:Y:S01]  /*0440*/  @P4 LDC R7, c[0x0][0x10] ;  /* 0x00000400ff074b82 */ /* 0x000f620000000800 */
[----:B0-----:R-:W-:Y:S02]  /*0450*/  @P4 IMAD.MOV.U32 R4, RZ, RZ, R11 ;  /* 0x000000ffff044224 */ /* 0x001fe400078e000b */
[----:B------:R-:W-:Y:S01]  /*0460*/  VOTEU.ALL UP0, P0 ;  /* 0x00000000003f7886 */ /* 0x000fe20000000000 */
[----:B------:R-:W-:Y:S01]  /*0470*/  @P4 IMAD.MOV.U32 R5, RZ, RZ, RZ ;  /* 0x000000ffff054224 */ /* 0x000fe200078e00ff */
[----:B------:R-:W-:Y:S01]  /*0480*/  VOTEU.ALL UP1, P0 ;  /* 0x00000000003f7886 */ /* 0x000fe20000020000 */
[----:B------:R-:W-:Y:S02]  /*0490*/  @P4 IMAD.MOV.U32 R13, RZ, RZ, RZ ;  /* 0x000000ffff0d4224 */ /* 0x000fe400078e00ff */
[----:B------:R-:W0:Y:S01]  /*04a0*/  @!P4 LDC R9, c[0x0][0xc] ;  /* 0x00000300ff09cb82 */ /* 0x000e220000000800 */
[----:B------:R-:W-:Y:S01]  /*04b0*/  @!UP0 UMOV UR6, 0x400 ;  /* 0x0000040000068882 */ /* 0x000fe20000000000 */
[----:B------:R-:W-:-:S04]  /*04c0*/  @!UP0 UIADD3 UR4, -UR4, 0x100000, URZ ;  /* 0x0010000004048890 */ /* 0x000fc8000fffe13f */
[----:B------:R-:W-:Y:S02]  /*04d0*/  @!UP0 USHF.L.U32 UR5, UR4, 0xb, URZ ;  /* 0x0000000b04058899 */ /* 0x000fe4000800063f */
[----:B------:R-:W-:Y:S01]  /*04e0*/  @!UP0 USHF.L.U32 UR4, UR4, 0x1, URZ ;  /* 0x0000000104048899 */ /* 0x000fe2000800063f */
[----:B------:R-:W1:Y:S01]  /*04f0*/  @!UP0 S2UR UR7, SR_CgaCtaId ;  /* 0x00000000000789c3 */ /* 0x000e620000008800 */
[----:B-----5:R-:W-:-:S04]  /*0500*/  @P4 IMAD.WIDE.U32 R6, R2, R7, R4 ;  /* 0x0000000702064225 */ /* 0x020fc800078e0004 */
[----:B------:R-:W-:Y:S02]  /*0510*/  @P4 IMAD.MOV.U32 R10, RZ, RZ, R6 ;  /* 0x000000ffff0a4224 */ /* 0x000fe400078e0006 */
[----:B------:R-:W-:Y:S02]  /*0520*/  @P4 IMAD.IADD R14, R7, 0x1, R13 ;  /* 0x00000001070e4824 */ /* 0x000fe400078e020d */
[----:B0-----:R-:W-:-:S04]  /*0530*/  @!P4 IMAD.WIDE.U32 R4, R9, R11, R2 ;  /* 0x0000000b0904c225 */ /* 0x001fc800078e0002 */
[----:B------:R-:W-:Y:S02]  /*0540*/  @!P4 IMAD.MOV.U32 R10, RZ, RZ, R4 ;  /* 0x000000ffff0ac224 */ /* 0x000fe400078e0004 */
[----:B------:R-:W-:Y:S01]  /*0550*/  @!P4 IMAD.MOV.U32 R14, RZ, RZ, R5 ;  /* 0x000000ffff0ec224 */ /* 0x000fe200078e0005 */
[----:B-1----:R-:W-:Y:S02]  /*0560*/  @!UP0 ULEA UR6, UR7, UR6, 0x18 ;  /* 0x0000000607068291 */ /* 0x002fe4000f8ec03f */
[----:B------:R0:W-:Y:S01]  /*0570*/  STL [R1+0x454], R10 ;  /* 0x0004540a01007387 */ /* 0x0001e20000100800 */
[----:B------:R-:W-:-:S03]  /*0580*/  VOTEU.ALL UP0, P0 ;  /* 0x00000000003f7886 */ /* 0x000fc60000000000 */
[----:B------:R0:W-:Y:S04]  /*0590*/  STL [R1+0x450], R14 ;  /* 0x0004500e01007387 */ /* 0x0001e80000100800 */
[----:B------:R-:W1:Y:S02]  /*05a0*/  FENCE.VIEW.ASYNC.S ;  /* 0x00000000000073c6 */ /* 0x000e640000000000 */
[----:B-1----:R0:W2:Y:S01]  /*05b0*/  @!UP0 SYNCS.EXCH.64 URZ, [UR6+0x40], UR4 ;  /* 0x00004004063f85b2 */ /* 0x0020a20008000100 */
[----:B------:R0:W2:Y:S01]  /*05c0*/  @!UP1 SYNCS.EXCH.64 URZ, [UR6+0x48], UR4 ;  /* 0x00004804063f95b2 */ /* 0x0000a20008000100 */
[----:B------:R-:W-:Y:S01]  /*05d0*/  NOP ;  /* 0x0000000000007918 */ /* 0x000fe20000000000 */
[----:B--234-:R-:W-:Y:S06]  /*05e0*/  BAR.SYNC.DEFER_BLOCKING 0x0 ;  /* 0x0000000000007b1d */ /* 0x01cfec0000010000 */
[----:B0-----:R-:W-:Y:S05]  /*05f0*/  @!P1 BRA `(.L_x_3) ;  /* 0x0000027c00089947 */ /* 0x001fea0003800000 */
[----:B------:R-:W-:-:S06]  /*0600*/  UISETP.GT.U32.AND UP0, UPT, UR10, 0x1, UPT ;  /* 0x000000010a00788c */ /* 0x000fcc000bf04070 */
[----:B------:R-:W-:-:S13]  /*0610*/  PLOP3.LUT P0, PT, PT, PT, UP0, 0x80, 0x0 ;  /* 0x000000000000781c */ /* 0x000fda0003f0f008 */
[----:B------:R-:W-:Y:S05]  /*0620*/  @P0 EXIT ;  /* 0x000000000000094d */ /* 0x000fea0003800000 */
[----:B------:R-:W-:Y:S01]  /*0630*/  IMAD.MOV.U32 R5, RZ, RZ, -0x1 ;  /* 0xffffffffff057424 */ /* 0x000fe200078e00ff */
[----:B------:R-:W-:Y:S01]  /*0640*/  ULDC.64 UR4, c[0x0][0x650] ;  /* 0x0001940000047ab9 */ /* 0x000fe20000000a00 */
[----:B------:R-:W-:Y:S01]  /*0650*/  IMAD.MOV.U32 R4, RZ, RZ, -0x1 ;  /* 0xffffffffff047424 */ /* 0x000fe200078e00ff */
[----:B------:R-:W-:Y:S01]  /*0660*/  ISETP.GE.U32.AND P0, PT, R10, UR4, PT ;  /* 0x000000040a007c0c */ /* 0x000fe2000bf06070 */
[----:B------:R-:W-:Y:S01]  /*0670*/  UMOV UR9, 0xffffffff ;  /* 0xffffffff00097882 */ /* 0x000fe20000000000 */
[----:B------:R0:W-:Y:S01]  /*0680*/  STL [R1+0x45c], R5 ;  /* 0x00045c0501007387 */ /* 0x0001e20000100800 */
[----:B------:R-:W-:Y:S02]  /*0690*/  PRMT R0, RZ, 0x7610, R0 ;  /* 0x00007610ff007816 */ /* 0x000fe40000000000 */
[----:B------:R-:W-:Y:S01]  /*06a0*/  ISETP.GE.U32.AND.EX P0, PT, R14, UR5, PT, P0 ;  /* 0x000000050e007c0c */ /* 0x000fe2000bf06100 */
[----:B------:R0:W-:-:S12]  /*06b0*/  STL [R1+0x458], R4 ;  /* 0x0004580401007387 */ /* 0x0001d80000100800 */
[----:B0-----:R-:W-:Y:S05]  /*06c0*/  @P0 BRA `(.L_x_4) ;  /* 0x00000004006c0947 */ /* 0x001fea0003800000 */
[----:B------:R-:W-:Y:S01]  /*06d0*/  ULDC.64 UR14, c[0x0][0x628] ;  /* 0x00018a00000e7ab9 */ /* 0x000fe20000000a00 */
[----:B------:R-:W0:Y:S01]  /*06e0*/  LDC.64 R12, c[0x0][0x620] ;  /* 0x00018800ff0c7b82 */ /* 0x000e220000000a00 */
[----:B------:R-:W-:Y:S01]  /*06f0*/  ISETP.NE.U32.AND P0, PT, RZ, UR14, PT ;  /* 0x0000000eff007c0c */ /* 0x000fe2000bf05070 */
[----:B------:R-:W-:Y:S01]  /*0700*/  ULDC UR11, c[0x0][0x630] ;  /* 0x00018c00000b7ab9 */ /* 0x000fe20000000800 */
[----:B------:R-:W-:Y:S02]  /*0710*/  R2UR UR4, R10 ;  /* 0x000000000a0472ca */ /* 0x000fe400000e0000 */
[----:B------:R-:W-:Y:S02]  /*0720*/  ISETP.NE.AND.EX P0, PT, RZ, UR15, PT, P0 ;  /* 0x0000000fff007c0c */ /* 0x000fe4000bf05300 */
[----:B------:R-:W-:-:S11]  /*0730*/  R2UR UR5, R14 ;  /* 0x000000000e0572ca */ /* 0x000fd600000e0000 */
[----:B------:R-:W-:Y:S05]  /*0740*/  @!P0 BRA `(.L_x_5) ;  /* 0x0000000000308947 */ /* 0x000fea0003800000 */
[----:B------:R-:W-:Y:S01]  /*0750*/  R2UR UR4, R10 ;  /* 0x000000000a0472ca */ /* 0x000fe200000e0000 */
[----:B------:R-:W-:Y:S01]  /*0760*/  ULDC UR8, c[0x0][0x634] ;  /* 0x00018d0000087ab9 */ /* 0x000fe20000000800 */
[----:B------:R-:W-:-:S11]  /*0770*/  R2UR UR10, R14 ;  /* 0x000000000e0a72ca */ /* 0x000fd600000e0000 */
[----:B------:R-:W-:-:S04]  /*0780*/  UIADD3 UR8, UP0, UR4, UR8, URZ ;  /* 0x0000000804087290 */ /* 0x000fc8000ff1e03f */
[----:B------:R-:W-:-:S04]  /*0790*/  UIADD3.X UR10, URZ, UR10, URZ, UP0, !UPT ;  /* 0x0000000a3f0a7290 */ /* 0x000fc800087fe43f */
[----:B------:R-:W-:-:S04]  /*07a0*/  UIMAD.WIDE.U32 UR4, UR10, UR14, URZ ;  /* 0x0000000e0a0472a5 */ /* 0x000fc8000f8e003f */
[----:B------:R-:W-:Y:S02]  /*07b0*/  UIMAD.WIDE.U32 UR6, UP0, UR8, UR15, UR4 ;  /* 0x0000000f080672a5 */ /* 0x000fe4000f800004 */
[----:B------:R-:W-:Y:S02]  /*07c0*/  UIMAD.WIDE.U32 UR4, UR8, UR14, URZ ;  /* 0x0000000e080472a5 */ /* 0x000fe4000f8e003f */
[----:B------:R-:W-:Y:S02]  /*07d0*/  UIADD3.X UR9, URZ, URZ, URZ, UP0, !UPT ;  /* 0x0000003f3f097290 */ /* 0x000fe400087fe43f */
[----:B------:R-:W-:Y:S01]  /*07e0*/  UIADD3 URZ, UP0, UR5, UR6, URZ ;  /* 0x00000006053f7290 */ /* 0x000fe2000ff1e03f */
[----:B------:R-:W-:-:S03]  /*07f0*/  UMOV UR8, UR7 ;  /* 0x0000000700087c82 */ /* 0x000fc60008000000 */
[----:B------:R-:W-:-:S12]  /*0800*/  UIMAD.WIDE.U32.X UR4, UR10, UR15, UR8, UP0 ;  /* 0x0000000f0a0472a5 */ /* 0x000fd800080e0408 */
.L_x_5:
[----:B------:R-:W-:Y:S01]  /*0810*/  USHF.R.U64 UR9, UR4, UR11, UR5 ;  /* 0x0000000b04097299 */ /* 0x000fe20008001205 */
[----:B------:R-:W1:Y:S01]  /*0820*/  LDC R8, c[0x0][0x618] ;  /* 0x00018600ff087b82 */ /* 0x000e620000000800 */
[----:B------:R-:W-:Y:S01]  /*0830*/  USHF.R.U32.HI UR4, URZ, UR11, UR5 ;  /* 0x0000000b3f047299 */ /* 0x000fe20008011605 */
[----:B------:R-:W-:Y:S01]  /*0840*/  I2FP.F32.U32 R0, R2 ;  /* 0x0000000200007245 */ /* 0x000fe20000201000 */
[----:B------:R-:W-:Y:S01]  /*0850*/  IMAD.MOV.U32 R4, RZ, RZ, R10 ;  /* 0x000000ffff047224 */ /* 0x000fe200078e000a */
[----:B------:R-:W-:Y:S01]  /*0860*/  ULDC UR5, c[0x0][0x150] ;  /* 0x0000540000057ab9 */ /* 0x000fe20000000800 */
[----:B------:R-:W-:Y:S01]  /*0870*/  IADD3 R7, P0, RZ, -UR9, RZ ;  /* 0x80000009ff077c10 */ /* 0x000fe2000ff1e0ff */
[----:B------:R-:W-:Y:S02]  /*0880*/  IMAD.MOV.U32 R5, RZ, RZ, R14 ;  /* 0x000000ffff057224 */ /* 0x000fe400078e000e */
[----:B------:R-:W-:Y:S01]  /*0890*/  FMUL R0, R0, UR5 ;  /* 0x0000000500007c20 */ /* 0x000fe20008400000 */
[----:B------:R-:W2:Y:S01]  /*08a0*/  LDC.64 R20, c[0x0][0x640] ;  /* 0x00019000ff147b82 */ /* 0x000ea20000000a00 */
[----:B------:R-:W-:Y:S01]  /*08b0*/  IMAD.X R9, RZ, RZ, ~UR4, P0 ;  /* 0x80000004ff097e24 */ /* 0x000fe200080e06ff */
[----:B------:R-:W-:Y:S01]  /*08c0*/  ULDC UR4, c[0x0][0x154] ;  /* 0x0000550000047ab9 */ /* 0x000fe20000000800 */
[----:B0-----:R-:W-:-:S02]  /*08d0*/  IMAD.WIDE.U32 R4, R7, R12, R4 ;  /* 0x0000000c07047225 */ /* 0x001fc400078e0004 */
[----:B------:R-:W0:Y:S03]  /*08e0*/  F2I.U32.TRUNC.NTZ R0, R0 ;  /* 0x0000000000007305 */ /* 0x000e26000020f000 */
[----:B------:R-:W3:Y:S01]  /*08f0*/  LDC R3, c[0x0][0x144] ;  /* 0x00005100ff037b82 */ /* 0x000ee20000000800 */
[----:B------:R-:W-:-:S04]  /*0900*/  IMAD R6, R9, R12, RZ ;  /* 0x0000000c09067224 */ /* 0x000fc800078e02ff */
[----:B------:R-:W-:-:S03]  /*0910*/  IMAD R7, R7, R13, R6 ;  /* 0x0000000d07077224 */ /* 0x000fc600078e0206 */
[----:B------:R-:W4:Y:S01]  /*0920*/  LDC R10, c[0x0][0x608] ;  /* 0x00018200ff0a7b82 */ /* 0x000f220000000800 */
[----:B------:R-:W-:Y:S02]  /*0930*/  IMAD.IADD R5, R5, 0x1, R7 ;  /* 0x0000000105057824 */ /* 0x000fe400078e0207 */
[----:B------:R-:W-:Y:S02]  /*0940*/  IMAD.MOV.U32 R7, RZ, RZ, -0x1 ;  /* 0xffffffffff077424 */ /* 0x000fe400078e00ff */
[----:B0-----:R-:W-:Y:S01]  /*0950*/  IMAD.MOV R6, RZ, RZ, -R0 ;  /* 0x000000ffff067224 */ /* 0x001fe200078e0a00 */
[----:B-1----:R-:W-:Y:S02]  /*0960*/  SHF.R.U64 R14, R4, R8, R5 ;  /* 0x00000008040e7219 */ /* 0x002fe40000001205 */
[----:B------:R-:W0:Y:S01]  /*0970*/  LDC R18, c[0x0][0x658] ;  /* 0x00019600ff127b82 */ /* 0x000e220000000800 */
[----:B------:R-:W-:Y:S02]  /*0980*/  I2FP.F32.U32 R4, R11 ;  /* 0x0000000b00047245 */ /* 0x000fe40000201000 */
[----:B--2---:R-:W-:-:S02]  /*0990*/  ISETP.NE.U32.AND P0, PT, R20, RZ, PT ;  /* 0x000000ff1400720c */ /* 0x004fc40003f05070 */
[----:B------:R-:W-:Y:S01]  /*09a0*/  SHF.R.U32.HI R5, RZ, R8, R5 ;  /* 0x00000008ff057219 */ /* 0x000fe20000011605 */
[----:B------:R-:W-:Y:S01]  /*09b0*/  FMUL R4, R4, UR4 ;  /* 0x0000000404047c20 */ /* 0x000fe20008400000 */
[----:B------:R-:W-:Y:S01]  /*09c0*/  ISETP.NE.AND.EX P0, PT, R21, RZ, PT, P0 ;  /* 0x000000ff1500720c */ /* 0x000fe20003f05300 */
[----:B------:R-:W1:Y:S01]  /*09d0*/  LDC R12, c[0x0][0x148] ;  /* 0x00005200ff0c7b82 */ /* 0x000e620000000800 */
[----:B---3--:R-:W-:-:S07]  /*09e0*/  IMAD R0, R3, R6, R2 ;  /* 0x0000000603007224 */ /* 0x008fce00078e0202 */
[----:B------:R-:W2:Y:S01]  /*09f0*/  LDC R16, c[0x0][0x600] ;  /* 0x00018000ff107b82 */ /* 0x000ea20000000800 */
[-CC-:B----4-:R-:W-:Y:S02]  /*0a00*/  SHF.R.U64 R22, R14, R10.reuse, R5.reuse ;  /* 0x0000000a0e167219 */ /* 0x190fe40000001205 */
[----:B------:R-:W-:Y:S01]  /*0a10*/  SHF.R.U32.HI R3, RZ, R10, R5 ;  /* 0x0000000aff037219 */ /* 0x000fe20000011605 */
[----:B------:R-:W-:Y:S01]  /*0a20*/  IMAD.MOV.U32 R5, RZ, RZ, 0x1 ;  /* 0x00000001ff057424 */ /* 0x000fe200078e00ff */
[----:B------:R3:W4:Y:S03]  /*0a30*/  F2I.U32.TRUNC.NTZ R10, R4 ;  /* 0x00000004000a7305 */ /* 0x000726000020f000 */
[----:B------:R-:W1:Y:S01]  /*0a40*/  LDC R15, c[0x0][0x648] ;  /* 0x00019200ff0f7b82 */ /* 0x000e620000000800 */
[-C--:B0-----:R-:W-:Y:S02]  /*0a50*/  SHF.L.U32 R2, R7, R18.reuse, RZ ;  /* 0x0000001207027219 */ /* 0x081fe400000006ff */
[----:B------:R-:W-:-:S02]  /*0a60*/  SHF.R.U64 R24, R22, R18, R3 ;  /* 0x0000001216187219 */ /* 0x000fc40000001203 */
[----:B------:R-:W-:Y:S02]  /*0a70*/  LOP3.LUT R9, RZ, R2, RZ, 0x33, !PT ;  /* 0x00000002ff097212 */ /* 0x000fe400078e33ff */
[-C--:B------:R-:W-:Y:S01]  /*0a80*/  SHF.R.U32.HI R3, RZ, R18.reuse, R3 ;  /* 0x00000012ff037219 */ /* 0x080fe20000011603 */
[----:B------:R-:W0:Y:S01]  /*0a90*/  LDC R17, c[0x0][0x638] ;  /* 0x00018e00ff117b82 */ /* 0x000e220000000800 */
[----:B------:R-:W-:Y:S01]  /*0aa0*/  SHF.L.U32 R8, R5, R18, RZ ;  /* 0x0000001205087219 */ /* 0x000fe200000006ff */
[----:B------:R-:W-:-:S06]  /*0ab0*/  IMAD.MOV.U32 R2, RZ, RZ, R24 ;  /* 0x000000ffff027224 */ /* 0x000fcc00078e0018 */
[----:B------:R-:W0:Y:S01]  /*0ac0*/  LDC R19, c[0x0][0x610] ;  /* 0x00018400ff137b82 */ /* 0x000e220000000800 */
[----:B---34-:R-:W-:Y:S05]  /*0ad0*/  @!P0 BRA `(.L_x_6) ;  /* 0x0000000000288947 */ /* 0x018fea0003800000 */
[----:B------:R-:W3:Y:S02]  /*0ae0*/  LDC R7, c[0x0][0x64c] ;  /* 0x00019300ff077b82 */ /* 0x000ee40000000800 */
[----:B---3--:R-:W-:-:S05]  /*0af0*/  IADD3 R7, P0, R24, R7, RZ ;  /* 0x0000000718077210 */ /* 0x008fca0007f1e0ff */
[----:B------:R-:W-:-:S04]  /*0b00*/  IMAD.X R13, RZ, RZ, R3, P0 ;  /* 0x000000ffff0d7224 */ /* 0x000fc800000e0603 */
[----:B------:R-:W-:-:S04]  /*0b10*/  IMAD.WIDE.U32 R2, R13, R20, RZ ;  /* 0x000000140d027225 */ /* 0x000fc800078e00ff */
[----:B------:R-:W-:-:S04]  /*0b20*/  IMAD.WIDE.U32 R4, P0, R7, R21, R2 ;  /* 0x0000001507047225 */ /* 0x000fc80007800002 */
[----:B------:R-:W-:-:S04]  /*0b30*/  IMAD.WIDE.U32 R2, R7, R20, RZ ;  /* 0x0000001407027225 */ /* 0x000fc800078e00ff */
[----:B------:R-:W-:Y:S01]  /*0b40*/  IMAD.X R7, RZ, RZ, RZ, P0 ;  /* 0x000000ffff077224 */ /* 0x000fe200000e06ff */
[----:B------:R-:W-:Y:S01]  /*0b50*/  IADD3 RZ, P0, R3, R4, RZ ;  /* 0x0000000403ff7210 */ /* 0x000fe20007f1e0ff */
[----:B------:R-:W-:-:S04]  /*0b60*/  IMAD.MOV.U32 R6, RZ, RZ, R5 ;  /* 0x000000ffff067224 */ /* 0x000fc800078e0005 */
[----:B------:R-:W-:-:S08]  /*0b70*/  IMAD.WIDE.U32.X R2, R13, R21, R6, P0 ;  /* 0x000000150d027225 */ /* 0x000fd000000e0406 */
.L_x_6:
[----:B-1----:R-:W-:Y:S01]  /*0b80*/  SHF.R.U64 R2, R2, R15, R3 ;  /* 0x0000000f02027219 */ /* 0x002fe20000001203 */
[----:B--2---:R-:W-:Y:S01]  /*0b90*/  VIADD R3, R16, 0xffffffff ;  /* 0xffffffff10037836 */ /* 0x004fe20000000000 */
[----:B------:R-:W-:Y:S01]  /*0ba0*/  LOP3.LUT R9, R22, R9, RZ, 0xc0, !PT ;  /* 0x0000000916097212 */ /* 0x000fe200078ec0ff */
[----:B------:R-:W-:Y:S02]  /*0bb0*/  IMAD.MOV R10, RZ, RZ, -R10 ;  /* 0x000000ffff0a7224 */ /* 0x000fe400078e0a0a */
[----:B------:R-:W-:Y:S01]  /*0bc0*/  IMAD.MOV R4, RZ, RZ, -R2 ;  /* 0x000000ffff047224 */ /* 0x000fe200078e0a02 */
[----:B------:R-:W-:Y:S01]  /*0bd0*/  LOP3.LUT R14, R14, R3, RZ, 0xc0, !PT ;  /* 0x000000030e0e7212 */ /* 0x000fe200078ec0ff */
[----:B------:R-:W-:Y:S02]  /*0be0*/  @P4 IMAD R0, R12, R10, R11 ;  /* 0x0000000a0c004224 */ /* 0x000fe400078e020b */
[----:B------:R-:W-:Y:S02]  /*0bf0*/  IMAD R9, R8, R2, R9 ;  /* 0x0000000208097224 */ /* 0x000fe400078e0209 */
[----:B0-----:R-:W-:-:S02]  /*0c00*/  IMAD R3, R4, R17, R24 ;  /* 0x0000001104037224 */ /* 0x001fc400078e0218 */
[----:B------:R-:W-:Y:S02]  /*0c10*/  IMAD R2, R9, R19, R0 ;  /* 0x0000001309027224 */ /* 0x000fe400078e0200 */
[----:B------:R-:W-:Y:S02]  /*0c20*/  IMAD R3, R3, R16, R14 ;  /* 0x0000001003037224 */ /* 0x000fe400078e020e */
[----:B------:R-:W-:-:S03]  /*0c30*/  IMAD.MOV.U32 R0, RZ, RZ, 0x1 ;  /* 0x00000001ff007424 */ /* 0x000fc600078e00ff */
[----:B------:R-:W-:Y:S02]  /*0c40*/  SEL R4, R3, R2, !P4 ;  /* 0x0000000203047207 */ /* 0x000fe40006000000 */
[----:B------:R-:W-:-:S03]  /*0c50*/  SEL R2, R2, R3, !P4 ;  /* 0x0000000302027207 */ /* 0x000fc60006000000 */
[----:B------:R0:W-:Y:S04]  /*0c60*/  STL [R1+0x458], R4 ;  /* 0x0004580401007387 */ /* 0x0001e80000100800 */
[----:B------:R0:W-:Y:S02]  /*0c70*/  STL [R1+0x45c], R2 ;  /* 0x00045c0201007387 */ /* 0x0001e40000100800 */
.L_x_4:
[----:B------:R-:W-:-:S08]  /*0c80*/  NOP ;  /* 0x0000000000007918 */ /* 0x000fd00000000000 */
[----:B------:R-:W1:Y:S02]  /*0c90*/  USETMAXREG.TRY_ALLOC.CTAPOOL UP0, 0xf0 ;  /* 0x000000f0000079c8 */ /* 0x000e640008000600 */
[----:B-1----:R-:W-:-:S13]  /*0ca0*/  PLOP3.LUT P0, PT, PT, PT, UP0, 0x80, 0x0 ;  /* 0x000000000000781c */ /* 0x002fda0003f0f008 */
[----:B------:R-:W-:Y:S05]  /*0cb0*/  @!P0 BRA `(.L_x_4) ;  /* 0xfffffffc00f08947 */ /* 0x000fea000383ffff */
[----:B------:R-:W-:Y:S01]  /*0cc0*/  ULDC.64 UR4, c[0x0][0x598] ;  /* 0x0001660000047ab9 */ /* 0x000fe20000000a00 */
[----:B------:R-:W-:Y:S01]  /*0cd0*/  ULDC.64 UR14, c[0x0][0x208] ;  /* 0x00008200000e7ab9 */ /* 0x000fe20000000a00 */
[----:B------:R-:W-:-:S04]  /*0ce0*/  ISETP.NE.U32.AND P0, PT, RZ, UR4, PT ;  /* 0x00000004ff007c0c */ /* 0x000fc8000bf05070 */
[----:B------:R-:W-:-:S13]  /*0cf0*/  ISETP.NE.AND.EX P0, PT, RZ, UR5, PT, P0 ;  /* 0x00000005ff007c0c */ /* 0x000fda000bf05300 */
[----:B------:R-:W-:Y:S05]  /*0d00*/  @!P0 BRA `(.L_x_7) ;  /* 0x0000000000208947 */ /* 0x000fea0003800000 */
[----:B0-----:R-:W0:Y:S02]  /*0d10*/  LDC.64 R2, c[0x0][0x598] ;  /* 0x00016600ff027b82 */ /* 0x001e240000000a00 */
[----:B0-----:R-:W2:Y:S02]  /*0d20*/  LDG.E.64 R2, desc[UR14][R2.64] ;  /* 0x0000000e02027981 */ /* 0x001ea4000c1e1b00 */
[----:B--2---:R-:W-:-:S04]  /*0d30*/  ISETP.NE.U32.AND P0, PT, R2, RZ, PT ;  /* 0x000000ff0200720c */ /* 0x004fc80003f05070 */
[----:B------:R-:W-:-:S13]  /*0d40*/  ISETP.NE.AND.EX P0, PT, R3, RZ, PT, P0 ;  /* 0x000000ff0300720c */ /* 0x000fda0003f05300 */
[----:B------:R-:W-:Y:S05]  /*0d50*/  @!P0 BRA `(.L_x_7) ;  /* 0x00000000000c8947 */ /* 0x000fea0003800000 */
[----:B------:R-:W2:Y:S02]  /*0d60*/  LD.E R2, desc[UR14][R2.64] ;  /* 0x0000000e02027980 */ /* 0x000ea4000c101900 */
[----:B--2---:R-:W-:Y:S01]  /*0d70*/  R2UR UR20, R2 ;  /* 0x00000000021472ca */ /* 0x004fe200000e0000 */
[----:B------:R-:W-:-:S14]  /*0d80*/  BRA `(.L_x_8) ;  /* 0x0000000000247947 */ /* 0x000fdc0003800000 */
.L_x_7:
[----:B------:R-:W-:Y:S02]  /*0d90*/  ULDC.64 UR4, c[0x0][0x588] ;  /* 0x0001620000047ab9 */ /* 0x000fe40000000a00 */
[----:B------:R-:W-:-:S04]  /*0da0*/  ISETP.NE.U32.AND P0, PT, RZ, UR4, PT ;  /* 0x00000004ff007c0c */ /* 0x000fc8000bf05070 */
[----:B------:R-:W-:-:S13]  /*0db0*/  ISETP.NE.AND.EX P0, PT, RZ, UR5, PT, P0 ;  /* 0x00000005ff007c0c */ /* 0x000fda000bf05300 */
[----:B------:R-:W-:Y:S05]  /*0dc0*/  @!P0 BRA `(.L_x_9) ;  /* 0x0000000000108947 */ /* 0x000fea0003800000 */
[----:B0-----:R-:W0:Y:S02]  /*0dd0*/  LDC.64 R2, c[0x0][0x588] ;  /* 0x00016200ff027b82 */ /* 0x001e240000000a00 */
[----:B0-----:R-:W2:Y:S02]  /*0de0*/  LDG.E R2, desc[UR14][R2.64] ;  /* 0x0000000e02027981 */ /* 0x001ea4000c1e1900 */
[----:B--2---:R-:W-:Y:S01]  /*0df0*/  R2UR UR20, R2 ;  /* 0x00000000021472ca */ /* 0x004fe200000e0000 */
[----:B------:R-:W-:-:S14]  /*0e00*/  BRA `(.L_x_8) ;  /* 0x0000000000047947 */ /* 0x000fdc0003800000 */
.L_x_9:
[----:B------:R-:W-:-:S05]  /*0e10*/  ULDC UR20, c[0x0][0x580] ;  /* 0x0001600000147ab9 */ /* 0x000fca0000000800 */
.L_x_8:
[----:B------:R-:W-:Y:S02]  /*0e20*/  ULDC.64 UR4, c[0x0][0x5a0] ;  /* 0x0001680000047ab9 */ /* 0x000fe40000000a00 */
        /* <DEDUP_REMOVED lines=11> */
.L_x_10:
        /* <DEDUP_REMOVED lines=8> */
.L_x_12:
[----:B------:R-:W-:-:S05]  /*0f60*/  ULDC UR21, c[0x0][0x584] ;  /* 0x0001610000157ab9 */ /* 0x000fca0000000800 */
.L_x_11:
[----:B------:R-:W-:-:S13]  /*0f70*/  LOP3.LUT P0, RZ, R0, 0xff, RZ, 0xc0, !PT ;  /* 0x000000ff00ff7812 */ /* 0x000fda000780c0ff */
[----:B------:R-:W-:Y:S05]  /*0f80*/  @!P0 EXIT ;  /* 0x000000000000894d */ /* 0x000fea0003800000 */
[----:B------:R-:W-:Y:S01]  /*0f90*/  ULDC UR4, c[0x0][0x28c] ;  /* 0x0000a30000047ab9 */ /* 0x000fe20000000800 */
[----:B------:R-:W-:Y:S02]  /*0fa0*/  ULOP3.LUT UR22, UR13, 0x1, URZ, 0xfc, !UPT ;  /* 0x000000010d167892 */ /* 0x000fe4000f8efc3f */
[----:B------:R-:W-:-:S04]  /*0fb0*/  UIADD3 UR4, UR4, 0x7f, URZ ;  /* 0x0000007f04047890 */ /* 0x000fc8000fffe03f */
[----:B------:R-:W-:-:S04]  /*0fc0*/  USHF.R.S32.HI UR5, URZ, 0x1f, UR4 ;  /* 0x0000001f3f057899 */ /* 0x000fc80008011404 */
[----:B------:R-:W-:-:S03]  /*0fd0*/  ULEA.HI UR5, UR5, UR4, URZ, 0x7 ;  /* 0x0000000405057291 */ /* 0x000fc6000f8f383f */
[----:B------:R-:W-:Y:S01]  /*0fe0*/  UMOV UR4, URZ ;  /* 0x0000003f00047c82 */ /* 0x000fe20008000000 */
[----:B------:R-:W-:-:S03]  /*0ff0*/  USHF.R.S32.HI UR10, URZ, 0x7, UR5 ;  /* 0x000000073f0a7899 */ /* 0x000fc60008011405 */
[----:B------:R-:W-:-:S09]  /*1000*/  UMOV UR5, URZ ;  /* 0x0000003f00057c82 */ /* 0x000fd20008000000 */
.L_x_549:
[----:B------:R-:W-:Y:S01]  /*1010*/  STL [R1+0x44c], RZ ;  /* 0x00044cff01007387 */ /* 0x000fe20000100800 */
[----:B-1----:R-:W1:Y:S01]  /*1020*/  S2UR UR18, SR_CgaCtaId ;  /* 0x00000000001279c3 */ /* 0x002e620000008800 */
[----:B------:R-:W-:Y:S01]  /*1030*/  UMOV UR17, 0x400 ;  /* 0x0000040000117882 */ /* 0x000fe20000000000 */
[----:B------:R-:W-:Y:S01]  /*1040*/  UMOV UR6, URZ ;  /* 0x0000003f00067c82 */ /* 0x000fe20008000000 */
[----:B------:R-:W-:Y:S01]  /*1050*/  STL [R1+0x448], RZ ;  /* 0x000448ff01007387 */ /* 0x000fe20000100800 */
[----:B------:R-:W-:Y:S01]  /*1060*/  UMOV UR7, URZ ;  /* 0x0000003f00077c82 */ /* 0x000fe20008000000 */
[----:B------:R-:W-:Y:S01]  /*1070*/  UMOV UR8, URZ ;  /* 0x0000003f00087c82 */ /* 0x000fe20008000000 */
[----:B------:R-:W-:Y:S01]  /*1080*/  UMOV UR23, UR5 ;  /* 0x0000000500177c82 */ /* 0x000fe20008000000 */
[----:B------:R-:W-:Y:S01]  /*1090*/  STL [R1+0x444], RZ ;  /* 0x000444ff01007387 */ /* 0x000fe20000100800 */
[----:B0-----:R-:W0:Y:S01]  /*10a0*/  LDC R2, c[0x0][0x28c] ;  /* 0x0000a300ff027b82 */ /* 0x001e220000000800 */
[----:B------:R-:W-:Y:S01]  /*10b0*/  UMOV UR24, UR4 ;  /* 0x0000000400187c82 */ /* 0x000fe20008000000 */
[----:B------:R-:W-:Y:S01]  /*10c0*/  CS2R R236, SRZ ;  /* 0x0000000000ec7805 */ /* 0x000fe2000001ff00 */
[----:B------:R-:W-:Y:S01]  /*10d0*/  STL [R1+0x440], RZ ;  /* 0x000440ff01007387 */ /* 0x000fe20000100800 */
[----:B------:R-:W-:-:S02]  /*10e0*/  CS2R R234, SRZ ;  /* 0x0000000000ea7805 */ /* 0x000fc4000001ff00 */
[----:B------:R-:W-:Y:S02]  /*10f0*/  CS2R R232, SRZ ;  /* 0x0000000000e87805 */ /* 0x000fe4000001ff00 */
[----:B------:R-:W-:Y:S01]  /*1100*/  CS2R R230, SRZ ;  /* 0x0000000000e67805 */ /* 0x000fe2000001ff00 */
[----:B------:R-:W-:Y:S01]  /*1110*/  STL [R1+0x43c], RZ ;  /* 0x00043cff01007387 */ /* 0x000fe20000100800 */
[----:B------:R-:W-:Y:S02]  /*1120*/  CS2R R228, SRZ ;  /* 0x0000000000e47805 */ /* 0x000fe4000001ff00 */
[----:B------:R-:W-:Y:S02]  /*1130*/  CS2R R226, SRZ ;  /* 0x0000000000e27805 */ /* 0x000fe4000001ff00 */
        /* <DEDUP_REMOVED lines=14> */
[----:B0-----:R-:W-:Y:S02]  /*1220*/  ISETP.GE.AND P0, PT, R2, 0x1, PT ;  /* 0x000000010200780c */ /* 0x001fe40003f06270 */
        /* <DEDUP_REMOVED lines=49> */
[----:B--2---:R-:W-:Y:S01]  /*1540*/  CS2R R2, SRZ ;  /* 0x0000000000027805 */ /* 0x004fe2000001ff00 */
        /* <DEDUP_REMOVED lines=85> */
[----:B------:R-:W-:-:S03]  /*1aa0*/  CS2R R150, SRZ ;  /* 0x0000000000967805 */ /* 0x000fc6000001ff00 */
[----:B------:R-:W-:Y:S04]  /*1ab0*/  STL [R1+0x3a0], RZ ;  /* 0x0003a0ff01007387 */ /* 0x000fe80000100800 */
        /* <DEDUP_REMOVED lines=104> */
[----:B------:R-:W-:Y:S04]  /*2140*/  STL [R1], RZ ;  /* 0x000000ff01007387 */ /* 0x000fe80000100800 */
        /* <DEDUP_REMOVED lines=39> */
[----:B------:R-:W-:Y:S01]  /*23c0*/  STL [R1+0xa0], RZ ;  /* 0x0000a0ff01007387 */ /* 0x000fe20000100800 */
[----:B------:R-:W0:Y:S03]  /*23d0*/  S2R R0, SR_TID.X ;  /* 0x0000000000007919 */ /* 0x000e260000002100 */
        /* <DEDUP_REMOVED lines=8> */
[----:B0-----:R-:W-:-:S03]  /*2460*/  LOP3.LUT R0, R0, 0x80, RZ, 0xc0, !PT ;  /* 0x0000008000007812 */ /* 0x001fc600078ec0ff */
[----:B------:R-:W-:Y:S01]  /*2470*/  STL [R1+0xc4], RZ ;  /* 0x0000c4ff01007387 */ /* 0x000fe20000100800 */
[----:B------:R-:W-:-:S03]  /*2480*/  SHF.R.U32.HI R0, RZ, 0x7, R0 ;  /* 0x00000007ff007819 */ /* 0x000fc60000011600 */
        /* <DEDUP_REMOVED lines=33> */
[----:B------:R-:W0:Y:S04]  /*26a0*/  SHFL.IDX PT, R0, R0, RZ, 0x1f ;  /* 0x00001fff00007589 */ /* 0x000e2800000e0000 */
[----:B------:R2:W-:Y:S04]  /*26b0*/  STL [R1+0x14c], RZ ;  /* 0x00014cff01007387 */ /* 0x0005e80000100800 */
[----:B------:R2:W-:Y:S04]  /*26c0*/  STL [R1+0x150], RZ ;  /* 0x000150ff01007387 */ /* 0x0005e80000100800 */
[----:B------:R2:W-:Y:S04]  /*26d0*/  STL [R1+0x154], RZ ;  /* 0x000154ff01007387 */ /* 0x0005e80000100800 */
[----:B------:R2:W-:Y:S04]  /*26e0*/  STL [R1+0x158], RZ ;  /* 0x000158ff01007387 */ /* 0x0005e80000100800 */
[----:B------:R2:W-:Y:S04]  /*26f0*/  STL [R1+0x15c], RZ ;  /* 0x00015cff01007387 */ /* 0x0005e80000100800 */
[----:B------:R2:W-:Y:S01]  /*2700*/  STL [R1+0x160], RZ ;  /* 0x000160ff01007387 */ /* 0x0005e20000100800 */
[----:B0-----:R-:W-:-:S03]  /*2710*/  R2UR UR11, R0 ;  /* 0x00000000000b72ca */ /* 0x001fc600000e0000 */
[----:B------:R2:W-:Y:S04]  /*2720*/  STL [R1+0x164], RZ ;  /* 0x000164ff01007387 */ /* 0x0005e80000100800 */
[----:B------:R2:W-:Y:S04]  /*2730*/  STL [R1+0x168], RZ ;  /* 0x000168ff01007387 */ /* 0x0005e80000100800 */
[----:B------:R2:W-:Y:S02]  /*2740*/  STL [R1+0x16c], RZ ;  /* 0x00016cff01007387 */ /* 0x0005e40000100800 */
[----:B------:R-:W-:-:S02]  /*2750*/  ULEA.HI UR12, UR11, UR11, URZ, 0x1 ;  /* 0x0000000b0b0c7291 */ /* 0x000fc4000f8f083f */
[----:B------:R2:W-:Y:S02]  /*2760*/  STL [R1+0x170], RZ ;  /* 0x000170ff01007387 */ /* 0x0005e40000100800 */
[----:B------:R-:W-:Y:S02]  /*2770*/  ULOP3.LUT UR16, UR12, 0x7fffe, URZ, 0xc0, !UPT ;  /* 0x0007fffe0c107892 */ /* 0x000fe4000f8ec03f */
[----:B------:R2:W-:Y:S01]  /*2780*/  STL [R1+0x174], RZ ;  /* 0x000174ff01007387 */ /* 0x0005e20000100800 */
[----:B-1----:R-:W-:Y:S02]  /*2790*/  ULEA UR12, UR18, UR17, 0x18 ;  /* 0x00000011120c7291 */ /* 0x002fe4000f8ec03f */
[----:B------:R-:W-:Y:S01]  /*27a0*/  UIADD3 UR16, UR11, -UR16, URZ ;  /* 0x800000100b107290 */ /* 0x000fe2000fffe03f */
[----:B------:R2:W-:Y:S03]  /*27b0*/  STL [R1+0x178], RZ ;  /* 0x000178ff01007387 */ /* 0x0005e60000100800 */
[----:B------:R-:W-:Y:S01]  /*27c0*/  ULEA UR16, UR16, UR12, 0xd ;  /* 0x0000000c10107291 */ /* 0x000fe2000f8e683f */
[----:B------:R2:W-:Y:S03]  /*27d0*/  STL [R1+0x17c], RZ ;  /* 0x00017cff01007387 */ /* 0x0005e60000100800 */
[----:B------:R-:W-:Y:S01]  /*27e0*/  UIADD3 UR16, UR16, 0x100, URZ ;  /* 0x0000010010107890 */ /* 0x000fe2000fffe03f */
[----:B------:R2:W-:Y:S03]  /*27f0*/  STL [R1+0x180], RZ ;  /* 0x000180ff01007387 */ /* 0x0005e60000100800 */
[----:B------:R-:W-:Y:S01]  /*2800*/  USHF.R.U32.HI UR11, URZ, 0x4, UR16 ;  /* 0x000000043f0b7899 */ /* 0x000fe20008011610 */
[----:B------:R2:W-:Y:S03]  /*2810*/  STL [R1+0x184], RZ ;  /* 0x000184ff01007387 */ /* 0x0005e60000100800 */
[----:B------:R-:W-:Y:S01]  /*2820*/  ULOP3.LUT UR11, UR11, 0x3fff, URZ, 0xc0, !UPT ;  /* 0x00003fff0b0b7892 */ /* 0x000fe2000f8ec03f */
[----:B------:R2:W-:Y:S04]  /*2830*/  STL [R1+0x188], RZ ;  /* 0x000188ff01007387 */ /* 0x0005e80000100800 */
        /* <DEDUP_REMOVED lines=28> */
[----:B------:R2:W-:Y:S01]  /*2a00*/  STL [R1+0x1fc], RZ ;  /* 0x0001fcff01007387 */ /* 0x0005e20000100800 */
[----:B------:R-:W-:Y:S05]  /*2a10*/  @!P0 BRA `(.L_x_13) ;  /* 0x0000006000a88947 */ /* 0x000fea0003800000 */
[----:B------:R-:W-:-:S06]  /*2a20*/  UISETP.NE.AND UP0, UPT, UR22, 0x3, UPT ;  /* 0x000000031600788c */ /* 0x000fcc000bf05270 */
[----:B------:R-:W-:-:S13]  /*2a30*/  PLOP3.LUT P1, PT, PT, PT, UP0, 0x80, 0x0 ;  /* 0x000000000000781c */ /* 0x000fda0003f2f008 */
[----:B------:R-:W-:Y:S05]  /*2a40*/  @!P1 BRA `(.L_x_14) ;  /* 0x0000000000049947 */ /* 0x000fea0003800000 */
[----:B------:R-:W-:Y:S01]  /*2a50*/  BPT.TRAP 0x1 ;  /* 0x000000040000795c */ /* 0x000fe20000300000 */
.L_x_14:
[----:B------:R-:W-:Y:S01]  /*2a60*/  ULEA UR6, UR5, UR12, 0x3 ;  /* 0x0000000c05067291 */ /* 0x000fe2000f8e183f */
[----:B------:R-:W-:-:S05]  /*2a70*/  IMAD.U32 R0, RZ, RZ, UR4 ;  /* 0x00000004ff007e24 */ /* 0x000fca000f8e00ff */
[----:B------:R-:W-:-:S04]  /*2a80*/  SHF.L.U32 R0, R0, 0x1f, RZ ;  /* 0x0000001f00007819 */ /* 0x000fc800000006ff */
[----:B------:R0:W1:Y:S01]  /*2a90*/  SYNCS.PHASECHK.TRANS64.TRYWAIT P0, [UR6], R0 ;  /* 0x00000000ff0075a7 */ /* 0x0000620008000146 */
[----:B------:R-:W-:Y:S05]  /*2aa0*/  @!P1 BRA `(.L_x_15) ;  /* 0x0000000000049947 */ /* 0x000fea0003800000 */
[----:B------:R-:W-:Y:S01]  /*2ab0*/  BPT.TRAP 0x1 ;  /* 0x000000040000795c */ /* 0x000fe20000300000 */
.L_x_15:
[----:B-1----:R-:W-:Y:S05]  /*2ac0*/  @P0 BRA `(.L_x_16) ;  /* 0x0000000000080947 */ /* 0x002fea0003800000 */
[----:B------:R-:W1:Y:S02]  /*2ad0*/  SYNCS.PHASECHK.TRANS64.TRYWAIT P0, [UR6], R0 ;  /* 0x00000000ff0075a7 */ /* 0x000e640008000146 */
[----:B-1----:R-:W-:Y:S05]  /*2ae0*/  @!P0 BRA `(.L_x_17) ;  /* 0x0000026c00548947 */ /* 0x002fea0003800000 */
.L_x_16:
[----:B------:R-:W-:Y:S01]  /*2af0*/  UIADD3 UR6, UR12, 0x18100, URZ ;  /* 0x000181000c067890 */ /* 0x000fe2000fffe03f */
[----:B------:R-:W-:Y:S01]  /*2b00*/  WARPGROUP.ARRIVE ;  /* 0x00000000000079c5 */ /* 0x000fe20000000000 */
[----:B------:R-:W-:Y:S02]  /*2b10*/  ULOP3.LUT UR7, UR11, 0x10000, URZ, 0xfc, !UPT ;  /* 0x000100000b077892 */ /* 0x000fe4000f8efc3f */
[----:B------:R-:W-:Y:S02]  /*2b20*/  USHF.R.U32.HI UR6, URZ, 0x4, UR6 ;  /* 0x000000043f067899 */ /* 0x000fe40008011606 */
[----:B------:R-:W-:Y:S02]  /*2b30*/  ULEA UR7, UR5, UR7, 0xb ;  /* 0x0000000705077291 */ /* 0x000fe4000f8e583f */
[----:B------:R-:W-:Y:S01]  /*2b40*/  ULOP3.LUT UR6, UR6, 0x3fff, URZ, 0xc0, !UPT ;  /* 0x00003fff06067892 */ /* 0x000fe2000f8ec03f */
[----:B------:R-:W-:Y:S01]  /*2b50*/  UMOV UR17, 0x40000040 ;  /* 0x4000004000117882 */ /* 0x000fe20000000000 */
[----:B------:R-:W-:-:S02]  /*2b60*/  UMOV UR19, 0x40000040 ;  /* 0x4000004000137882 */ /* 0x000fc40000000000 */
[----:B------:R-:W-:Y:S01]  /*2b70*/  ULOP3.LUT UR6, UR6, 0x10000, URZ, 0xfc, !UPT ;  /* 0x0001000006067892 */ /* 0x000fe2000f8efc3f */
[----:B------:R-:W-:-:S03]  /*2b80*/  UMOV UR16, UR7 ;  /* 0x0000000700107c82 */ /* 0x000fc60008000000 */
[----:B------:R-:W-:-:S07]  /*2b90*/  ULEA UR8, UR5, UR6, 0xb ;  /* 0x0000000605087291 */ /* 0x000fce000f8e583f */
[----:B------:R-:W-:Y:S02]  /*2ba0*/  UMOV UR18, UR8 ;  /* 0x0000000800127c82 */ /* 0x000fe40008000000 */
[----:B------:R-:W-:Y:S01]  /*2bb0*/  QGMMA.64x256x32.F32.E5M2.E5M2 R24, gdesc[UR16], RZ, !UPT, gsb0 ;  /* 0x03e00000101879f3 */ /* 0x000fe2000c0038ff */
[----:B------:R-:W-:Y:S01]  /*2bc0*/  UIADD3 UR16, UR7, 0x400, URZ ;  /* 0x0000040007107890 */ /* 0x000fe2000fffe03f */
[----:B------:R-:W-:Y:S01]  /*2bd0*/  UMOV UR17, 0x40000040 ;  /* 0x4000004000117882 */ /* 0x000fe20000000000 */
[----:B------:R-:W-:Y:S02]  /*2be0*/  WARPGROUP.DEPBAR.LE gsb0, 0x0 ;  /* 0x00008000000079c5 */ /* 0x000fe40000010000 */
[----:B------:R-:W-:Y:S04]  /*2bf0*/  STL.64 [R1], R24 ;  /* 0x0000001801007387 */ /* 0x000fe80000100a00 */
[----:B------:R-:W-:Y:S04]  /*2c00*/  STL.64 [R1+0x8], R26 ;  /* 0x0000081a01007387 */ /* 0x000fe80000100a00 */
        /* <DEDUP_REMOVED lines=61> */
[----:B------:R3:W-:Y:S02]  /*2fe0*/  STL.64 [R1+0x1f8], R150 ;  /* 0x0001f89601007387 */ /* 0x0007e40000100a00 */
[----:B---3--:R-:W-:-:S06]  /*2ff0*/  WARPGROUP.ARRIVE ;  /* 0x00000000000079c5 */ /* 0x008fcc0000000000 */
[----:B------:R-:W-:Y:S03]  /*3000*/  QGMMA.64x256x32.F32.E5M2.E5M2 R24, gdesc[UR16], RZ, !UPT, gsb0 ;  /* 0x03e00000101879f3 */ /* 0x000fe6000c0038ff */
[----:B------:R-:W-:Y:S02]  /*3010*/  WARPGROUP.DEPBAR.LE gsb0, 0x0 ;  /* 0x00008000000079c5 */ /* 0x000fe40000010000 */
        /* <DEDUP_REMOVED lines=63> */
[----:B------:R3:W-:Y:S04]  /*3410*/  STL.64 [R1+0x5c8], R24 ;  /* 0x0005c81801007387 */ /* 0x0007e80000100a00 */
[----:B---3--:R-:W3:Y:S04]  /*3420*/  LDL.LU.64 R24, [R1] ;  /* 0x0000000001187983 */ /* 0x008ee80000300a00 */
[----:B------:R-:W3:Y:S04]  /*3430*/  LDL.LU.64 R26, [R1+0x8] ;  /* 0x00000800011a7983 */ /* 0x000ee80000300a00 */
        /* <DEDUP_REMOVED lines=61> */
[----:B------:R-:W3:Y:S01]  /*3810*/  LDL.LU.64 R150, [R1+0x1f8] ;  /* 0x0001f80001967983 */ /* 0x000ee20000300a00 */
[----:B------:R-:W-:-:S02]  /*3820*/  UIADD3 UR16, UR7, 0x2, URZ ;  /* 0x0000000207107890 */ /* 0x000fc4000fffe03f */
[----:B------:R-:W-:Y:S01]  /*3830*/  UIADD3 UR18, UR8, 0x2, URZ ;  /* 0x0000000208127890 */ /* 0x000fe2000fffe03f */
[----:B------:R-:W-:Y:S01]  /*3840*/  UMOV UR17, 0x40000040 ;  /* 0x4000004000117882 */ /* 0x000fe20000000000 */
[----:B------:R-:W-:Y:S01]  /*3850*/  UMOV UR19, 0x40000040 ;  /* 0x4000004000137882 */ /* 0x000fe20000000000 */
[----:B---3--:R-:W-:-:S06]  /*3860*/  WARPGROUP.ARRIVE ;  /* 0x00000000000079c5 */ /* 0x008fcc0000000000 */
[----:B------:R-:W-:Y:S03]  /*3870*/  QGMMA.64x256x32.F32.E5M2.E5M2 R24, gdesc[UR16], R24, gsb0 ;  /* 0x03e00000101879f3 */ /* 0x000fe60008003818 */
[----:B------:R-:W-:Y:S02]  /*3880*/  WARPGROUP.DEPBAR.LE gsb0, 0x0 ;  /* 0x00008000000079c5 */ /* 0x000fe40000010000 */
[----:B------:R-:W-:Y:S01]  /*3890*/  STL.64 [R1], R24 ;  /* 0x0000001801007387 */ /* 0x000fe20000100a00 */
[----:B------:R-:W-:Y:S02]  /*38a0*/  IMAD.MOV.U32 R2, RZ, RZ, R150 ;  /* 0x000000ffff027224 */ /* 0x000fe400078e0096 */
[----:B01----:R-:W-:Y:S01]  /*38b0*/  IMAD.MOV.U32 R0, RZ, RZ, R151 ;  /* 0x000000ffff007224 */ /* 0x003fe200078e0097 */
[----:B------:R-:W-:Y:S01]  /*38c0*/  STL.64 [R1+0x8], R26 ;  /* 0x0000081a01007387 */ /* 0x000fe20000100a00 */
[----:B------:R-:W-:-:S02]  /*38d0*/  IMAD.MOV.U32 R4, RZ, RZ, R148 ;  /* 0x000000ffff047224 */ /* 0x000fc400078e0094 */
[----:B------:R-:W-:Y:S01]  /*38e0*/  IMAD.MOV.U32 R3, RZ, RZ, R149 ;  /* 0x000000ffff037224 */ /* 0x000fe200078e0095 */
[----:B------:R-:W-:Y:S01]  /*38f0*/  STL.64 [R1+0x10], R28 ;  /* 0x0000101c01007387 */ /* 0x000fe20000100a00 */
[----:B------:R-:W-:Y:S02]  /*3900*/  IMAD.MOV.U32 R6, RZ, RZ, R146 ;  /* 0x000000ffff067224 */ /* 0x000fe400078e0092 */
[----:B------:R-:W-:Y:S01]  /*3910*/  IMAD.MOV.U32 R5, RZ, RZ, R147 ;  /* 0x000000ffff057224 */ /* 0x000fe200078e0093 */
[----:B------:R-:W-:Y:S01]  /*3920*/  STL.64 [R1+0x18], R30 ;  /* 0x0000181e01007387 */ /* 0x000fe20000100a00 */
[----:B------:R-:W-:Y:S02]  /*3930*/  IMAD.MOV.U32 R8, RZ, RZ, R144 ;  /* 0x000000ffff087224 */ /* 0x000fe400078e0090 */
[----:B------:R-:W-:Y:S01]  /*3940*/  IMAD.MOV.U32 R7, RZ, RZ, R145 ;  /* 0x000000ffff077224 */ /* 0x000fe200078e0091 */
        /* <DEDUP_REMOVED lines=18> */
[----:B------:R0:W-:Y:S01]  /*3a70*/  STL [R1+0x50], R44 ;  /* 0x0000502c01007387 */ /* 0x0001e20000100800 */
[----:B------:R-:W-:-:S02]  /*3a80*/  IMAD.MOV.U32 R22, RZ, RZ, R130 ;  /* 0x000000ffff167224 */ /* 0x000fc400078e0082 */
[----:B------:R-:W-:Y:S01]  /*3a90*/  IMAD.MOV.U32 R21, RZ, RZ, R131 ;  /* 0x000000ffff157224 */ /* 0x000fe200078e0083 */
[----:B------:R-:W3:Y:S01]  /*3aa0*/  LDL.LU.64 R150, [R1+0x7c0] ;  /* 0x0007c00001967983 */ /* 0x000ee20000300a00 */
[----:B------:R-:W-:Y:S02]  /*3ab0*/  IMAD.MOV.U32 R212, RZ, RZ, R128 ;  /* 0x000000ffffd47224 */ /* 0x000fe400078e0080 */
[----:B------:R-:W-:Y:S01]  /*3ac0*/  IMAD.MOV.U32 R23, RZ, RZ, R129 ;  /* 0x000000ffff177224 */ /* 0x000fe200078e0081 */
[----:B------:R-:W3:Y:S01]  /*3ad0*/  LDL.LU.64 R148, [R1+0x7b8] ;  /* 0x0007b80001947983 */ /* 0x000ee20000300a00 */
[----:B------:R-:W-:Y:S02]  /*3ae0*/  IMAD.MOV.U32 R210, RZ, RZ, R126 ;  /* 0x000000ffffd27224 */ /* 0x000fe400078e007e */
[----:B------:R-:W-:Y:S01]  /*3af0*/  IMAD.MOV.U32 R211, RZ, RZ, R127 ;  /* 0x000000ffffd37224 */ /* 0x000fe200078e007f */
[----:B------:R-:W3:Y:S01]  /*3b00*/  LDL.LU.64 R146, [R1+0x7b0] ;  /* 0x0007b00001927983 */ /* 0x000ee20000300a00 */
        /* <DEDUP_REMOVED lines=120> */
[----:B------:R-:W-:-:S03]  /*4290*/  IMAD.MOV.U32 R235, RZ, RZ, R45 ;  /* 0x000000ffffeb7224 */ /* 0x000fc600078e002d */
        /* <DEDUP_REMOVED lines=10> */
[----:B0-----:R-:W3:Y:S04]  /*4340*/  LDL.LU.64 R44, [R1+0x618] ;  /* 0x00061800012c7983 */ /* 0x001ee80000300a00 */
        /* <DEDUP_REMOVED lines=10> */
[----:B------:R-:W-:Y:S01]  /*43f0*/  UIADD3 UR16, UR7, 0x402, URZ ;  /* 0x0000040207107890 */ /* 0x000fe2000fffe03f */
[----:B------:R-:W-:Y:S01]  /*4400*/  UMOV UR17, 0x40000040 ;  /* 0x4000004000117882 */ /* 0x000fe20000000000 */
[----:B---3--:R-:W-:-:S07]  /*4410*/  WARPGROUP.ARRIVE ;  /* 0x00000000000079c5 */ /* 0x008fce0000000000 */
[----:B------:R-:W-:Y:S03]  /*4420*/  QGMMA.64x256x32.F32.E5M2.E5M2 R24, gdesc[UR16], R24, gsb0 ;  /* 0x03e00000101879f3 */ /* 0x000fe60008003818 */
        /* <DEDUP_REMOVED lines=23> */
[----:B0-----:R-:W3:Y:S04]  /*45a0*/  LDL.LU R108, [R1] ;  /* 0x00000000016c7983 */ /* 0x001ee80000300800 */
[----:B------:R-:W3:Y:S04]  /*45b0*/  LDL.LU R109, [R1+0x4] ;  /* 0x00000400016d7983 */ /* 0x000ee80000300800 */
        /* <DEDUP_REMOVED lines=18> */
[----:B------:R-:W3:Y:S01]  /*46e0*/  LDL.LU R128, [R1+0x50] ;  /* 0x0000500001807983 */ /* 0x000ee20000300800 */
[----:B------:R-:W-:-:S02]  /*46f0*/  IMAD.MOV.U32 R129, RZ, RZ, R235 ;  /* 0x000000ffff817224 */ /* 0x000fc400078e00eb */
[----:B------:R-:W-:Y:S02]  /*4700*/  IMAD.MOV.U32 R130, RZ, RZ, R234 ;  /* 0x000000ffff827224 */ /* 0x000fe400078e00ea */
[----:B------:R-:W-:Y:S02]  /*4710*/  IMAD.MOV.U32 R131, RZ, RZ, R233 ;  /* 0x000000ffff837224 */ /* 0x000fe400078e00e9 */
[----:B------:R-:W-:Y:S02]  /*4720*/  IMAD.MOV.U32 R132, RZ, RZ, R232 ;  /* 0x000000ffff847224 */ /* 0x000fe400078e00e8 */
[----:B------:R-:W-:Y:S02]  /*4730*/  IMAD.MOV.U32 R133, RZ, RZ, R231 ;  /* 0x000000ffff857224 */ /* 0x000fe400078e00e7 */
[----:B------:R-:W-:Y:S02]  /*4740*/  IMAD.MOV.U32 R134, RZ, RZ, R230 ;  /* 0x000000ffff867224 */ /* 0x000fe400078e00e6 */
        /* <DEDUP_REMOVED lines=39> */
[----:B------:R-:W-:Y:S01]  /*49c0*/  IMAD.MOV.U32 R235, RZ, RZ, R0 ;  /* 0x000000ffffeb7224 */ /* 0x000fe200078e0000 */
[----:B------:R-:W-:Y:S02]  /*49d0*/  UIADD3 UR16, UR7, 0x4, URZ ;  /* 0x0000000407107890 */ /* 0x000fe4000fffe03f */
[----:B------:R-:W-:Y:S01]  /*49e0*/  UIADD3 UR18, UR8, 0x4, URZ ;  /* 0x0000000408127890 */ /* 0x000fe2000fffe03f */
[----:B------:R-:W-:Y:S01]  /*49f0*/  UMOV UR17, 0x40000040 ;  /* 0x4000004000117882 */ /* 0x000fe20000000000 */
[----:B------:R-:W-:Y:S01]  /*4a00*/  UMOV UR19, 0x40000040 ;  /* 0x4000004000137882 */ /* 0x000fe20000000000 */
[----:B---3--:R-:W-:-:S06]  /*4a10*/  WARPGROUP.ARRIVE ;  /* 0x00000000000079c5 */ /* 0x008fcc0000000000 */
[----:B------:R-:W-:Y:S03]  /*4a20*/  QGMMA.64x256x32.F32.E5M2.E5M2 R108, gdesc[UR16], R108, gsb0 ;  /* 0x03e00000106c79f3 */ /* 0x000fe6000800386c */
        /* <DEDUP_REMOVED lines=183> */
[----:B0-----:R-:W3:Y:S04]  /*55a0*/  LDL.LU.64 R108, [R1] ;  /* 0x00000000016c7983 */ /* 0x001ee80000300a00 */
        /* <DEDUP_REMOVED lines=183> */
[----:B------:R-:W-:-:S02]  /*6120*/  UMOV UR17, 0x40000040 ;  /* 0x4000004000117882 */ /* 0x000fc40000000000 */
[----:B------:R0:W-:Y:S01]  /*6130*/  STL [R1+0x2d0], RZ ;  /* 0x0002d0ff01007387 */ /* 0x0001e20000100800 */
[----:B------:R-:W-:-:S03]  /*6140*/  ULDC UR7, c[0x0][0x50c] ;  /* 0x0001430000077ab9 */ /* 0x000fc60000000800 */
        /* <DEDUP_REMOVED lines=37> */
[----:B---3--:R-:W-:-:S06]  /*63a0*/  WARPGROUP.ARRIVE ;  /* 0x00000000000079c5 */ /* 0x008fcc0000000000 */
[----:B------:R-:W-:Y:S01]  /*63b0*/  QGMMA.64x256x32.F32.E5M2.E5M2 R24, gdesc[UR16], R24, gsb0 ;  /* 0x03e00000101879f3 */ /* 0x000fe20008003818 */
[----:B------:R0:W-:Y:S04]  /*63c0*/  STL [R1+0x238], RZ ;  /* 0x000238ff01007387 */ /* 0x0001e80000100800 */
[----:B------:R0:W-:Y:S04]  /*63d0*/  STL [R1+0x234], RZ ;  /* 0x000234ff01007387 */ /* 0x0001e80000100800 */
[----:B------:R0:W-:Y:S04]  /*63e0*/  STL [R1+0x230], RZ ;  /* 0x000230ff01007387 */ /* 0x0001e80000100800 */
[----:B------:R0:W-:Y:S04]  /*63f0*/  STL [R1+0x22c], RZ ;  /* 0x00022cff01007387 */ /* 0x0001e80000100800 */
[----:B------:R0:W-:Y:S04]  /*6400*/  STL [R1+0x228], RZ ;  /* 0x000228ff01007387 */ /* 0x0001e80000100800 */
[----:B------:R0:W-:Y:S01]  /*6410*/  STL [R1+0x224], RZ ;  /* 0x000224ff01007387 */ /* 0x0001e20000100800 */
[----:B------:R-:W-:-:S03]  /*6420*/  UISETP.NE.AND UP0, UPT, UR7, 0x4, UPT ;  /* 0x000000040700788c */ /* 0x000fc6000bf05270 */
[----:B------:R0:W-:Y:S04]  /*6430*/  STL [R1+0x220], RZ ;  /* 0x000220ff01007387 */ /* 0x0001e80000100800 */
[----:B------:R0:W-:Y:S04]  /*6440*/  STL [R1+0x21c], RZ ;  /* 0x00021cff01007387 */ /* 0x0001e80000100800 */
[----:B------:R0:W-:Y:S04]  /*6450*/  STL [R1+0x218], RZ ;  /* 0x000218ff01007387 */ /* 0x0001e80000100800 */
[----:B------:R0:W-:Y:S01]  /*6460*/  STL [R1+0x214], RZ ;  /* 0x000214ff01007387 */ /* 0x0001e20000100800 */
[----:B------:R-:W-:-:S03]  /*6470*/  USEL UR7, URZ, 0x1, UP0 ;  /* 0x000000013f077887 */ /* 0x000fc60008000000 */
[----:B------:R0:W-:Y:S04]  /*6480*/  STL [R1+0x210], RZ ;  /* 0x000210ff01007387 */ /* 0x0001e80000100800 */
[----:B------:R0:W-:Y:S04]  /*6490*/  STL [R1+0x20c], RZ ;  /* 0x00020cff01007387 */ /* 0x0001e80000100800 */
[----:B------:R0:W-:Y:S04]  /*64a0*/  STL [R1+0x208], RZ ;  /* 0x000208ff01007387 */ /* 0x0001e80000100800 */
[----:B------:R0:W-:Y:S04]  /*64b0*/  STL [R1+0x204], RZ ;  /* 0x000204ff01007387 */ /* 0x0001e80000100800 */
[----:B------:R0:W-:Y:S01]  /*64c0*/  STL [R1+0x200], RZ ;  /* 0x000200ff01007387 */ /* 0x0001e20000100800 */
[----:B------:R-:W-:Y:S01]  /*64d0*/  ISETP.NE.AND P0, PT, RZ, UR7, PT ;  /* 0x00000007ff007c0c */ /* 0x000fe2000bf05270 */
[----:B------:R-:W-:Y:S01]  /*64e0*/  UMOV UR6, 0x4 ;  /* 0x0000000400067882 */ /* 0x000fe20000000000 */
[----:B------:R-:W-:Y:S01]  /*64f0*/  IMAD.MOV.U32 R0, RZ, RZ, R235 ;  /* 0x000000ffff007224 */ /* 0x000fe200078e00eb */
[----:B------:R-:W-:-:S02]  /*6500*/  CS2R R236, SRZ ;  /* 0x0000000000ec7805 */ /* 0x000fc4000001ff00 */
[----:B-1----:R-:W-:Y:S02]  /*6510*/  CS2R R234, SRZ ;  /* 0x0000000000ea7805 */ /* 0x002fe4000001ff00 */
[----:B------:R-:W-:Y:S02]  /*6520*/  CS2R R232, SRZ ;  /* 0x0000000000e87805 */ /* 0x000fe4000001ff00 */
[----:B------:R-:W-:Y:S02]  /*6530*/  CS2R R230, SRZ ;  /* 0x0000000000e67805 */ /* 0x000fe4000001ff00 */
[----:B------:R-:W-:Y:S02]  /*6540*/  CS2R R228, SRZ ;  /* 0x0000000000e47805 */ /* 0x000fe4000001ff00 */
[----:B------:R-:W-:Y:S02]  /*6550*/  CS2R R226, SRZ ;  /* 0x0000000000e27805 */ /* 0x000fe4000001ff00 */
[----:B------:R-:W-:-:S02]  /*6560*/  CS2R R224, SRZ ;  /* 0x0000000000e07805 */ /* 0x000fc4000001ff00 */
[----:B------:R-:W-:Y:S02]  /*6570*/  CS2R R222, SRZ ;  /* 0x0000000000de7805 */ /* 0x000fe4000001ff00 */
        /* <DEDUP_REMOVED lines=45> */
[----:B------:R-:W-:Y:S01]  /*6850*/  CS2R R2, SRZ ;  /* 0x0000000000027805 */ /* 0x000fe2000001ff00 */
[----:B------:R-:W-:Y:S02]  /*6860*/  WARPGROUP.DEPBAR.LE gsb0, 0x0 ;  /* 0x00008000000079c5 */ /* 0x000fe40000010000 */
[----:B0-----:R-:W-:Y:S05]  /*6870*/  @!P0 BRA `(.L_x_18) ;  /* 0x0000002000f88947 */ /* 0x001fea0003800000 */
[----:B------:R-:W3:Y:S04]  /*6880*/  LDL R2, [R1] ;  /* 0x0000000001027983 */ /* 0x000ee80000100800 */
[----:B------:R-:W4:Y:S04]  /*6890*/  LDL R3, [R1+0x4] ;  /* 0x0000040001037983 */ /* 0x000f280000100800 */
[----:B------:R-:W5:Y:S04]  /*68a0*/  LDL R4, [R1+0x8] ;  /* 0x0000080001047983 */ /* 0x000f680000100800 */
[----:B------:R-:W2:Y:S04]  /*68b0*/  LDL R5, [R1+0xc] ;  /* 0x00000c0001057983 */ /* 0x000ea80000100800 */
        /* <DEDUP_REMOVED lines=102> */
[----:B------:R0:W-:Y:S04]  /*6f20*/  STL [R1+0x4b8], R131 ;  /* 0x0004b88301007387 */ /* 0x0001e80000100800 */
[----:B0-----:R-:W2:Y:S04]  /*6f30*/  LDL R131, [R1+0x1a8] ;  /* 0x0001a80001837983 */ /* 0x001ea80000100800 */
        /* <DEDUP_REMOVED lines=39> */
[----:B0-----:R-:W2:Y:S01]  /*71b0*/  LDL R151, [R1+0x1f8] ;  /* 0x0001f80001977983 */ /* 0x001ea20000100800 */
[----:B------:R-:W-:-:S01]  /*71c0*/  FADD R0, RZ, R0 ;  /* 0x00000000ff007221 */ /* 0x000fc20000000000 */
[----:B---3--:R-:W-:Y:S01]  /*71d0*/  FADD R2, RZ, R2 ;  /* 0x00000002ff027221 */ /* 0x008fe20000000000 */
[----:B----4-:R-:W-:-:S01]  /*71e0*/  FADD R3, RZ, R3 ;  /* 0x00000003ff037221 */ /* 0x010fc20000000000 */
[----:B-----5:R-:W-:Y:S01]  /*71f0*/  FADD R4, RZ, R4 ;  /* 0x00000004ff047221 */ /* 0x020fe20000000000 */
[----:B--2---:R-:W-:-:S01]  /*7200*/  FADD R5, RZ, R5 ;  /* 0x00000005ff057221 */ /* 0x004fc20000000000 */
[----:B------:R-:W-:Y:S01]  /*7210*/  FADD R6, RZ, R6 ;  /* 0x00000006ff067221 */ /* 0x000fe20000000000 */
[----:B------:R-:W-:-:S01]  /*7220*/  FADD R7, RZ, R7 ;  /* 0x00000007ff077221 */ /* 0x000fc20000000000 */
        /* <DEDUP_REMOVED lines=14> */
[----:B------:R-:W2:Y:S01]  /*7310*/  LDL.LU R131, [R1+0x4b8] ;  /* 0x0004b80001837983 */ /* 0x000ea20000300800 */
        /* <DEDUP_REMOVED lines=13> */
[----:B------:R-:W3:Y:S01]  /*73f0*/  LDL.LU R132, [R1+0x4b4] ;  /* 0x0004b40001847983 */ /* 0x000ee20000300800 */
        /* <DEDUP_REMOVED lines=16> */
[----:B------:R0:W-:Y:S01]  /*7500*/  STL [R1+0x200], R133 ;  /* 0x0002008501007387 */ /* 0x0001e20000100800 */
        /* <DEDUP_REMOVED lines=9> */
[----:B0-----:R-:W4:Y:S01]  /*75a0*/  LDL.LU R133, [R1+0x4b0] ;  /* 0x0004b00001857983 */ /* 0x001f220000300800 */
[----:B------:R-:W-:-:S01]  /*75b0*/  FADD R184, RZ, R184 ;  /* 0x000000b8ffb87221 */ /* 0x000fc20000000000 */
[----:B------:R-:W-:Y:S01]  /*75c0*/  FADD R185, RZ, R185 ;  /* 0x000000b9ffb97221 */ /* 0x000fe20000000000 */
[----:B------:R-:W-:-:S01]  /*75d0*/  FADD R186, RZ, R186 ;  /* 0x000000baffba7221 */ /* 0x000fc20000000000 */
        /* <DEDUP_REMOVED lines=10> */
[----:B0-----:R-:W5:Y:S01]  /*7680*/  LDL.LU R134, [R1+0x4ac] ;  /* 0x0004ac0001867983 */ /* 0x001f620000300800 */
        /* <DEDUP_REMOVED lines=52> */
[----:B0-----:R-:W5:Y:S04]  /*79d0*/  LDL.LU R138, [R1+0x49c] ;  /* 0x00049c00018a7983 */ /* 0x001f680000300800 */
[----:B------:R0:W-:Y:S01]  /*79e0*/  STL [R1+0x218], R139 ;  /* 0x0002188b01007387 */ /* 0x0001e20000100800 */
[----:B------:R-:W-:-:S03]  /*79f0*/  FADD R140, RZ, R140 ;  /* 0x0000008cff8c7221 */ /* 0x000fc60000000000 */
        /* <DEDUP_REMOVED lines=34> */
[----:B------:R0:W-:Y:S04]  /*7c20*/  STL [R1+0x248], R151 ;  /* 0x0002489701007387 */ /* 0x0001e80000100800 */
[----:B0-----:R-:W5:Y:S04]  /*7c30*/  LDL.LU R151, [R1+0x468] ;  /* 0x0004680001977983 */ /* 0x001f680000300800 */
[----:B------:R0:W-:Y:S02]  /*7c40*/  STL [R1+0x24c], R0 ;  /* 0x00024c0001007387 */ /* 0x0001e40000100800 */
[----:B0-----:R-:W-:-:S05]  /*7c50*/  FADD R0, RZ, R24 ;  /* 0x00000018ff007221 */ /* 0x001fca0000000000 */
        /* <DEDUP_REMOVED lines=213> */
[----:B--2---:R-:W-:-:S05]  /*89b0*/  FADD R0, RZ, R131 ;  /* 0x00000083ff007221 */ /* 0x004fca0000000000 */
[----:B------:R3:W-:Y:S02]  /*89c0*/  STL [R1+0x3fc], R0 ;  /* 0x0003fc0001007387 */ /* 0x0007e40000100800 */
[----:B---3--:R-:W-:-:S05]  /*89d0*/  FADD R0, RZ, R132 ;  /* 0x00000084ff007221 */ /* 0x008fca0000000000 */
[----:B------:R4:W-:Y:S02]  /*89e0*/  STL [R1+0x400], R0 ;  /* 0x0004000001007387 */ /* 0x0009e40000100800 */
[----:B----4-:R-:W-:-:S05]  /*89f0*/  FADD R0, RZ, R133 ;  /* 0x00000085ff007221 */ /* 0x010fca0000000000 */
[----:B------:R5:W-:Y:S02]  /*8a00*/  STL [R1+0x404], R0 ;  /* 0x0004040001007387 */ /* 0x000be40000100800 */
[----:B-----5:R-:W-:-:S05]  /*8a10*/  FADD R0, RZ, R134 ;  /* 0x00000086ff007221 */ /* 0x020fca0000000000 */
        /* <DEDUP_REMOVED lines=34> */
[----:B------:R0:W-:Y:S01]  /*8c40*/  STL [R1+0x44c], R0 ;  /* 0x00044c0001007387 */ /* 0x0001e20000100800 */
[----:B------:R-:W-:-:S05]  /*8c50*/  UMOV UR6, URZ ;  /* 0x0000003f00067c82 */ /* 0x000fca0008000000 */
.L_x_18:
[----:B------:R-:W-:Y:S01]  /*8c60*/  UIADD3 UR23, UR5, 0x1, URZ ;  /* 0x0000000105177890 */ /* 0x000fe2000fffe03f */
[----:B------:R-:W-:-:S03]  /*8c70*/  UMOV UR8, 0x1 ;  /* 0x0000000100087882 */ /* 0x000fc60000000000 */
[----:B------:R-:W-:-:S04]  /*8c80*/  UISETP.NE.AND UP0, UPT, UR23, 0x3, UPT ;  /* 0x000000031700788c */ /* 0x000fc8000bf05270 */
[----:B------:R-:W-:Y:S02]  /*8c90*/  USEL UR24, URZ, 0x1, UP0 ;  /* 0x000000013f187887 */ /* 0x000fe40008000000 */
[----:B------:R-:W-:Y:S02]  /*8ca0*/  USEL UR23, UR23, URZ, UP0 ;  /* 0x0000003f17177287 */ /* 0x000fe40008000000 */
[----:B------:R-:W-:-:S12]  /*8cb0*/  ULOP3.LUT UR24, UR4, UR24, URZ, 0x3c, !UPT ;  /* 0x0000001804187292 */ /* 0x000fd8000f8e3c3f */
.L_x_13:
[----:B------:R-:W-:-:S04]  /*8cc0*/  UISETP.LT.AND UP0, UPT, UR10, 0x1, UPT ;  /* 0x000000010a00788c */ /* 0x000fc8000bf01270 */
[----:B------:R-:W-:-:S04]  /*8cd0*/  USEL UR16, UR10, 0x1, UP0 ;  /* 0x000000010a107887 */ /* 0x000fc80008000000 */
[----:B------:R-:W-:-:S04]  /*8ce0*/  UIADD3 UR26, UR10, -UR16, URZ ;  /* 0x800000100a1a7290 */ /* 0x000fc8000fffe03f */
[----:B------:R-:W-:-:S06]  /*8cf0*/  UISETP.GE.AND UP0, UPT, UR26, 0x1, UPT ;  /* 0x000000011a00788c */ /* 0x000fcc000bf06270 */
[----:B------:R-:W-:-:S13]  /*8d00*/  PLOP3.LUT P0, PT, PT, PT, UP0, 0x80, 0x0 ;  /* 0x000000000000781c */ /* 0x000fda0003f0f008 */
[----:B------:R-:W-:Y:S05]  /*8d10*/  @!P0 BRA `(.L_x_19) ;  /* 0x0000008800848947 */ /* 0x000fea0003800000 */
[----:B------:R-:W-:Y:S01]  /*8d20*/  UMOV UR25, UR5 ;  /* 0x0000000500197c82 */ /* 0x000fe20008000000 */
[----:B------:R-:W-:-:S05]  /*8d30*/  ULDC UR27, c[0x0][0x50c] ;  /* 0x00014300001b7ab9 */ /* 0x000fca0000000800 */
.L_x_27:
[----:B------:R-:W-:-:S06]  /*8d40*/  UISETP.NE.AND UP0, UPT, UR22, 0x3, UPT ;  /* 0x000000031600788c */ /* 0x000fcc000bf05270 */
[----:B------:R-:W-:-:S13]  /*8d50*/  PLOP3.LUT P1, PT, PT, PT, UP0, 0x80, 0x0 ;  /* 0x000000000000781c */ /* 0x000fda0003f2f008 */
[----:B-----5:R-:W-:Y:S05]  /*8d60*/  @!P1 BRA `(.L_x_20) ;  /* 0x0000000000049947 */ /* 0x020fea0003800000 */
[----:B------:R-:W-:Y:S01]  /*8d70*/  BPT.TRAP 0x1 ;  /* 0x000000040000795c */ /* 0x000fe20000300000 */
.L_x_20:
[----:B------:R-:W1:Y:S01]  /*8d80*/  S2UR UR16, SR_CgaCtaId ;  /* 0x00000000001079c3 */ /* 0x000e620000008800 */
[----:B------:R-:W-:Y:S01]  /*8d90*/  UMOV UR12, 0x400 ;  /* 0x00000400000c7882 */ /* 0x000fe20000000000 */
[----:B0-----:R-:W-:-:S05]  /*8da0*/  IMAD.U32 R0, RZ, RZ, UR24 ;  /* 0x00000018ff007e24 */ /* 0x001fca000f8e00ff */
[----:B------:R-:W-:Y:S01]  /*8db0*/  SHF.L.U32 R0, R0, 0x1f, RZ ;  /* 0x0000001f00007819 */ /* 0x000fe200000006ff */
[----:B-1----:R-:W-:-:S04]  /*8dc0*/  ULEA UR12, UR16, UR12, 0x18 ;  /* 0x0000000c100c7291 */ /* 0x002fc8000f8ec03f */
[----:B------:R-:W-:-:S09]  /*8dd0*/  ULEA UR16, UR23, UR12, 0x3 ;  /* 0x0000000c17107291 */ /* 0x000fd2000f8e183f */
[----:B------:R0:W1:Y:S01]  /*8de0*/  SYNCS.PHASECHK.TRANS64.TRYWAIT P0, [UR16], R0 ;  /* 0x00000000ff0075a7 */ /* 0x0000620008000150 */
[----:B------:R-:W-:Y:S05]  /*8df0*/  @!P1 BRA `(.L_x_21) ;  /* 0x0000000000049947 */ /* 0x000fea0003800000 */
[----:B------:R-:W-:Y:S01]  /*8e00*/  BPT.TRAP 0x1 ;  /* 0x000000040000795c */ /* 0x000fe20000300000 */
.L_x_21:
[----:B-1----:R-:W-:Y:S05]  /*8e10*/  @P0 BRA `(.L_x_22) ;  /* 0x0000000000080947 */ /* 0x002fea0003800000 */
[----:B------:R-:W1:Y:S02]  /*8e20*/  SYNCS.PHASECHK.TRANS64.TRYWAIT P0, [UR16], R0 ;  /* 0x00000000ff0075a7 */ /* 0x000e640008000150 */
[----:B-1----:R-:W-:Y:S05]  /*8e30*/  @!P0 BRA `(.L_x_23) ;  /* 0x0000020800988947 */ /* 0x002fea0003800000 */
.L_x_22:
        /* <DEDUP_REMOVED lines=64> */
[----:B-1----:R-:W3:Y:S04]  /*9240*/  LDL.LU.64 R108, [R1] ;  /* 0x00000000016c7983 */ /* 0x002ee80000300a00 */
        /* <DEDUP_REMOVED lines=64> */
[----:B------:R-:W-:Y:S01]  /*9650*/  UISETP.NE.AND UP0, UPT, UR7, URZ, UPT ;  /* 0x0000003f0700728c */ /* 0x000fe2000bf05270 */
[----:B------:R-:W-:Y:S01]  /*9660*/  STL [R1+0x8bc], R23 ;  /* 0x0008bc1701007387 */ /* 0x000fe20000100800 */
[----:B------:R-:W-:Y:S02]  /*9670*/  USHF.R.U32.HI UR16, URZ, 0x4, UR16 ;  /* 0x000000043f107899 */ /* 0x000fe40008011610 */
[----:B------:R-:W-:Y:S01]  /*9680*/  USEL UR8, UR8, URZ, !UP0 ;  /* 0x0000003f08087287 */ /* 0x000fe2000c000000 */
[----:B------:R-:W-:Y:S01]  /*9690*/  STL [R1+0x8b8], R22 ;  /* 0x0008b81601007387 */ /* 0x000fe20000100800 */
[----:B------:R-:W-:Y:S02]  /*96a0*/  ULOP3.LUT UR16, UR16, 0x3fff, URZ, 0xc0, !UPT ;  /* 0x00003fff10107892 */ /* 0x000fe4000f8ec03f */
[----:B------:R-:W-:Y:S01]  /*96b0*/  UISETP.NE.U32.AND UP0, UPT, UR8, URZ, UPT ;  /* 0x0000003f0800728c */ /* 0x000fe2000bf05070 */
[----:B------:R-:W-:Y:S01]  /*96c0*/  STL [R1+0x8b4], R21 ;  /* 0x0008b41501007387 */ /* 0x000fe20000100800 */
[----:B------:R-:W-:-:S02]  /*96d0*/  ULOP3.LUT UR7, UR11, 0x10000, URZ, 0xfc, !UPT ;  /* 0x000100000b077892 */ /* 0x000fc4000f8efc3f */
[----:B------:R-:W-:Y:S01]  /*96e0*/  ULOP3.LUT UR8, UR16, 0x10000, URZ, 0xfc, !UPT ;  /* 0x0001000010087892 */ /* 0x000fe2000f8efc3f */
[----:B------:R-:W-:Y:S01]  /*96f0*/  STL [R1+0x8b0], R20 ;  /* 0x0008b01401007387 */ /* 0x000fe20000100800 */
[----:B------:R-:W-:Y:S02]  /*9700*/  ULEA UR7, UR23, UR7, 0xb ;  /* 0x0000000717077291 */ /* 0x000fe4000f8e583f */
[----:B------:R-:W-:Y:S01]  /*9710*/  ULEA UR8, UR23, UR8, 0xb ;  /* 0x0000000817087291 */ /* 0x000fe2000f8e583f */
[----:B------:R-:W-:Y:S01]  /*9720*/  STL [R1+0x8ac], R19 ;  /* 0x0008ac1301007387 */ /* 0x000fe20000100800 */
[----:B------:R-:W-:Y:S01]  /*9730*/  UMOV UR17, 0x40000040 ;  /* 0x4000004000117882 */ /* 0x000fe20000000000 */
[----:B------:R-:W-:Y:S02]  /*9740*/  UMOV UR19, 0x40000040 ;  /* 0x4000004000137882 */ /* 0x000fe40000000000 */
[----:B------:R-:W-:Y:S01]  /*9750*/  UMOV UR16, UR7 ;  /* 0x0000000700107c82 */ /* 0x000fe20008000000 */
[----:B------:R-:W-:Y:S01]  /*9760*/  STL [R1+0x8a8], R18 ;  /* 0x0008a81201007387 */ /* 0x000fe20000100800 */
[----:B------:R-:W-:-:S03]  /*9770*/  UMOV UR18, UR8 ;  /* 0x0000000800127c82 */ /* 0x000fc60008000000 */
[----:B------:R-:W-:Y:S04]  /*9780*/  STL [R1+0x8a4], R17 ;  /* 0x0008a41101007387 */ /* 0x000fe80000100800 */
        /* <DEDUP_REMOVED lines=14> */
[----:B-----5:R-:W-:Y:S01]  /*9870*/  STL [R1+0x868], R2 ;  /* 0x0008680201007387 */ /* 0x020fe20000100800 */
[----:B---3--:R-:W-:-:S06]  /*9880*/  WARPGROUP.ARRIVE ;  /* 0x00000000000079c5 */ /* 0x008fcc0000000000 */
[----:B------:R-:W-:Y:S03]  /*9890*/  QGMMA.64x256x32.F32.E5M2.E5M2 R108, gdesc[UR16], R108, UP0, gsb0 ;  /* 0x03e00000106c79f3 */ /* 0x000fe6000b80386c */
        /* <DEDUP_REMOVED lines=65> */
[----:B-1----:R-:W3:Y:S04]  /*9cb0*/  LDL.LU.64 R234, [R1+0xcb8] ;  /* 0x000cb80001ea7983 */ /* 0x002ee80000300a00 */
[----:B------:R-:W4:Y:S04]  /*9cc0*/  LDL.LU.64 R232, [R1+0xcb0] ;  /* 0x000cb00001e87983 */ /* 0x000f280000300a00 */
[----:B------:R-:W2:Y:S04]  /*9cd0*/  LDL.LU.64 R230, [R1+0xca8] ;  /* 0x000ca80001e67983 */ /* 0x000ea80000300a00 */
        /* <DEDUP_REMOVED lines=60> */
[----:B------:R-:W2:Y:S01]  /*a0a0*/  LDL.LU.64 R108, [R1+0xac0] ;  /* 0x000ac000016c7983 */ /* 0x000ea20000300a00 */
[----:B------:R-:W-:Y:S01]  /*a0b0*/  UIADD3 UR16, UR7, 0x400, URZ ;  /* 0x0000040007107890 */ /* 0x000fe2000fffe03f */
[----:B------:R-:W-:-:S02]  /*a0c0*/  UMOV UR17, 0x40000040 ;  /* 0x4000004000117882 */ /* 0x000fc40000000000 */
[----:B---3--:R-:W-:Y:S04]  /*a0d0*/  STL.64 [R1+0xab8], R234 ;  /* 0x000ab8ea01007387 */ /* 0x008fe80000100a00 */
[----:B----4-:R-:W-:Y:S04]  /*a0e0*/  STL.64 [R1+0xab0], R232 ;  /* 0x000ab0e801007387 */ /* 0x010fe80000100a00 */
[----:B--2---:R-:W-:Y:S04]  /*a0f0*/  STL.64 [R1+0xaa8], R230 ;  /* 0x000aa8e601007387 */ /* 0x004fe80000100a00 */
        /* <DEDUP_REMOVED lines=38> */
[----:B------:R-:W-:Y:S01]  /*a360*/  STL.64 [R1+0x970], R152 ;  /* 0x0009709801007387 */ /* 0x000fe20000100a00 */
[----:B------:R-:W-:-:S06]  /*a370*/  WARPGROUP.ARRIVE ;  /* 0x00000000000079c5 */ /* 0x000fcc0000000000 */
[----:B------:R-:W-:Y:S03]  /*a380*/  QGMMA.64x256x32.F32.E5M2.E5M2 R24, gdesc[UR16], R24, UP0, gsb0 ;  /* 0x03e00000101879f3 */ /* 0x000fe6000b803818 */
        /* <DEDUP_REMOVED lines=23> */
[----:B-1----:R-:W2:Y:S04]  /*a500*/  LDL.LU.64 R108, [R1] ;  /* 0x00000000016c7983 */ /* 0x002ea80000300a00 */
        /* <DEDUP_REMOVED lines=63> */
[----:B------:R-:W-:-:S02]  /*a900*/  UIADD3 UR16, UR7, 0x2, URZ ;  /* 0x0000000207107890 */ /* 0x000fc4000fffe03f */
[----:B------:R-:W-:Y:S01]  /*a910*/  UIADD3 UR18, UR8, 0x2, URZ ;  /* 0x0000000208127890 */ /* 0x000fe2000fffe03f */
[----:B------:R-:W-:Y:S01]  /*a920*/  UMOV UR17, 0x40000040 ;  /* 0x4000004000117882 */ /* 0x000fe20000000000 */
[----:B------:R-:W-:Y:S01]  /*a930*/  UMOV UR19, 0x40000040 ;  /* 0x4000004000137882 */ /* 0x000fe20000000000 */
[----:B--2---:R-:W-:-:S06]  /*a940*/  WARPGROUP.ARRIVE ;  /* 0x00000000000079c5 */ /* 0x004fcc0000000000 */
[----:B------:R-:W-:Y:S03]  /*a950*/  QGMMA.64x256x32.F32.E5M2.E5M2 R108, gdesc[UR16], R108, gsb0 ;  /* 0x03e00000106c79f3 */ /* 0x000fe6000800386c */
[----:B------:R-:W-:Y:S02]  /*a960*/  WARPGROUP.DEPBAR.LE gsb0, 0x0 ;  /* 0x00008000000079c5 */ /* 0x000fe40000010000 */
[----:B------:R-:W-:Y:S01]  /*a970*/  STL.64 [R1], R108 ;  /* 0x0000006c01007387 */ /* 0x000fe20000100a00 */
[----:B------:R-:W-:Y:S02]  /*a980*/  IMAD.MOV.U32 R2, RZ, RZ, R234 ;  /* 0x000000ffff027224 */ /* 0x000fe400078e00ea */
[----:B0-----:R-:W-:Y:S01]  /*a990*/  IMAD.MOV.U32 R0, RZ, RZ, R235 ;  /* 0x000000ffff007224 */ /* 0x001fe200078e00eb */
        /* <DEDUP_REMOVED lines=31> */
[----:B------:R-:W-:-:S03]  /*ab90*/  IMAD.MOV.U32 R23, RZ, RZ, R213 ;  /* 0x000000ffff177224 */ /* 0x000fc600078e00d5 */
        /* <DEDUP_REMOVED lines=40> */
[----:B------:R0:W-:Y:S04]  /*ae20*/  STL [R1+0x1a0], R212 ;  /* 0x0001a0d401007387 */ /* 0x0001e80000100800 */
[----:B------:R-:W2:Y:S04]  /*ae30*/  LDL.LU.64 R234, [R1+0xab8] ;  /* 0x000ab80001ea7983 */ /* 0x000ea80000300a00 */
[----:B------:R-:W3:Y:S04]  /*ae40*/  LDL.LU.64 R232, [R1+0xab0] ;  /* 0x000ab00001e87983 */ /* 0x000ee80000300a00 */
[----:B------:R-:W4:Y:S04]  /*ae50*/  LDL.LU.64 R230, [R1+0xaa8] ;  /* 0x000aa80001e67983 */ /* 0x000f280000300a00 */
        /* <DEDUP_REMOVED lines=8> */
[----:B0-----:R-:W4:Y:S04]  /*aee0*/  LDL.LU.64 R212, [R1+0xa60] ;  /* 0x000a600001d47983 */ /* 0x001f280000300a00 */
        /* <DEDUP_REMOVED lines=51> */
[----:B------:R-:W4:Y:S01]  /*b220*/  LDL.LU.64 R108, [R1+0x8c0] ;  /* 0x0008c000016c7983 */ /* 0x000f220000300a00 */
[----:B------:R-:W-:Y:S01]  /*b230*/  UIADD3 UR16, UR7, 0x402, URZ ;  /* 0x0000040207107890 */ /* 0x000fe2000fffe03f */
[----:B------:R-:W-:-:S02]  /*b240*/  UMOV UR17, 0x40000040 ;  /* 0x4000004000117882 */ /* 0x000fc40000000000 */
[----:B--2---:R-:W-:Y:S04]  /*b250*/  STL.64 [R1+0x860], R234 ;  /* 0x000860ea01007387 */ /* 0x004fe80000100a00 */
[----:B---3--:R-:W-:Y:S04]  /*b260*/  STL.64 [R1+0x858], R232 ;  /* 0x000858e801007387 */ /* 0x008fe80000100a00 */
[----:B----4-:R-:W-:Y:S04]  /*b270*/  STL.64 [R1+0x850], R230 ;  /* 0x000850e601007387 */ /* 0x010fe80000100a00 */
        /* <DEDUP_REMOVED lines=64> */
[----:B0-----:R-:W2:Y:S04]  /*b680*/  LDL.LU R108, [R1] ;  /* 0x00000000016c7983 */ /* 0x001ea80000300800 */
[----:B------:R-:W2:Y:S04]  /*b690*/  LDL.LU R109, [R1+0x4] ;  /* 0x00000400016d7983 */ /* 0x000ea80000300800 */
        /* <DEDUP_REMOVED lines=102> */
[----:B------:R-:W2:Y:S01]  /*bd00*/  LDL.LU R212, [R1+0x1a0] ;  /* 0x0001a00001d47983 */ /* 0x000ea20000300800 */
        /* <DEDUP_REMOVED lines=22> */
[----:B------:R-:W-:Y:S01]  /*be70*/  IMAD.MOV.U32 R235, RZ, RZ, R0 ;  /* 0x000000ffffeb7224 */ /* 0x000fe200078e0000 */
[----:B------:R-:W-:Y:S01]  /*be80*/  UIADD3 UR16, UR7, 0x4, URZ ;  /* 0x0000000407107890 */ /* 0x000fe2000fffe03f */
[----:B------:R0:W5:Y:S01]  /*be90*/  LDL.LU R23, [R1+0x8bc] ;  /* 0x0008bc0001177983 */ /* 0x0001620000300800 */
[----:B------:R-:W-:Y:S01]  /*bea0*/  UIADD3 UR18, UR8, 0x4, URZ ;  /* 0x0000000408127890 */ /* 0x000fe2000fffe03f */
[----:B------:R-:W-:Y:S01]  /*beb0*/  UMOV UR17, 0x40000040 ;  /* 0x4000004000117882 */ /* 0x000fe20000000000 */
[----:B------:R-:W-:Y:S01]  /*bec0*/  UMOV UR19, 0x40000040 ;  /* 0x4000004000137882 */ /* 0x000fe20000000000 */
[----:B------:R0:W5:Y:S04]  /*bed0*/  LDL.LU R22, [R1+0x8b8] ;  /* 0x0008b80001167983 */ /* 0x0001680000300800 */
        /* <DEDUP_REMOVED lines=19> */
[----:B------:R0:W5:Y:S01]  /*c010*/  LDL.LU R2, [R1+0x868] ;  /* 0x0008680001027983 */ /* 0x0001620000300800 */
[----:B--2---:R-:W-:-:S06]  /*c020*/  WARPGROUP.ARRIVE ;  /* 0x00000000000079c5 */ /* 0x004fcc0000000000 */
        /* <DEDUP_REMOVED lines=66> */
[----:B-1----:R-:W2:Y:S04]  /*c450*/  LDL.LU.64 R234, [R1+0x860] ;  /* 0x0008600001ea7983 */ /* 0x002ea80000300a00 */
        /* <DEDUP_REMOVED lines=268> */
[----:B-1----:R0:W5:Y:S04]  /*d520*/  LDL.LU.64 R234, [R1+0x660] ;  /* 0x0006600001ea7983 */ /* 0x0021680000300a00 */
[----:B------:R0:W5:Y:S04]  /*d530*/  LDL.LU.64 R232, [R1+0x658] ;  /* 0x0006580001e87983 */ /* 0x0001680000300a00 */
        /* <DEDUP_REMOVED lines=63> */
[----:B------:R-:W-:Y:S01]  /*d930*/  UMOV UR17, 0x40000040 ;  /* 0x4000004000117882 */ /* 0x000fe20000000000 */
[----:B------:R-:W-:-:S04]  /*d940*/  UIADD3 UR6, UR6, 0x4, URZ ;  /* 0x0000000406067890 */ /* 0x000fc8000fffe03f */
[----:B------:R-:W-:-:S04]  /*d950*/  UISETP.NE.AND UP0, UPT, UR6, UR27, UPT ;  /* 0x0000001b0600728c */ /* 0x000fc8000bf05270 */
[----:B------:R-:W-:-:S06]  /*d960*/  USEL UR7, URZ, 0x1, UP0 ;  /* 0x000000013f077887 */ /* 0x000fcc0008000000 */
[----:B------:R-:W-:Y:S01]  /*d970*/  ISETP.NE.AND P0, PT, RZ, UR7, PT ;  /* 0x00000007ff007c0c */ /* 0x000fe2000bf05270 */
[----:B--2---:R-:W-:-:S06]  /*d980*/  WARPGROUP.ARRIVE ;  /* 0x00000000000079c5 */ /* 0x004fcc0000000000 */
[----:B------:R-:W-:Y:S03]  /*d990*/  QGMMA.64x256x32.F32.E5M2.E5M2 R24, gdesc[UR16], R24, gsb0 ;  /* 0x03e00000101879f3 */ /* 0x000fe60008003818 */
[----:B------:R-:W-:-:S03]  /*d9a0*/  WARPGROUP.DEPBAR.LE gsb0, 0x0 ;  /* 0x00008000000079c5 */ /* 0x000fc60000010000 */
[----:B0-----:R-:W-:Y:S05]  /*d9b0*/  @!P0 BRA `(.L_x_24) ;  /* 0x0000003800fc8947 */ /* 0x001fea0003800000 */
[----:B-----5:R0:W-:Y:S04]  /*d9c0*/  STL [R1+0x690], R225 ;  /* 0x000690e101007387 */ /* 0x0201e80000100800 */
[----:B------:R1:W-:Y:S01]  /*d9d0*/  STL [R1+0x68c], R226 ;  /* 0x00068ce201007387 */ /* 0x0003e20000100800 */
[----:B0-----:R-:W-:-:S03]  /*d9e0*/  IMAD.MOV.U32 R225, RZ, RZ, R0 ;  /* 0x000000ffffe17224 */ /* 0x001fc600078e0000 */
[----:B-1----:R-:W2:Y:S04]  /*d9f0*/  LDL R226, [R1+0x4] ;  /* 0x0000040001e27983 */ /* 0x002ea80000100800 */
[----:B------:R0:W-:Y:S04]  /*da00*/  STL [R1+0x688], R227 ;  /* 0x000688e301007387 */ /* 0x0001e80000100800 */
[----:B0-----:R-:W3:Y:S04]  /*da10*/  LDL R227, [R1+0x8] ;  /* 0x0000080001e37983 */ /* 0x001ee80000100800 */
[----:B------:R0:W-:Y:S04]  /*da20*/  STL [R1+0x684], R228 ;  /* 0x000684e401007387 */ /* 0x0001e80000100800 */
[----:B0-----:R-:W4:Y:S04]  /*da30*/  LDL R228, [R1+0xc] ;  /* 0x00000c0001e47983 */ /* 0x001f280000100800 */
        /* <DEDUP_REMOVED lines=211> */
[----:B0-----:R-:W4:Y:S04]  /*e770*/  LDL.LU R122, [R1+0x200] ;  /* 0x00020000017a7983 */ /* 0x001f280000300800 */
        /* <DEDUP_REMOVED lines=10> */
[----:B------:R-:W4:Y:S04]  /*e820*/  LDL.LU R0, [R1+0x22c] ;  /* 0x00022c0001007983 */ /* 0x000f280000300800 */
        /* <DEDUP_REMOVED lines=37> */
[----:B0-----:R-:W4:Y:S04]  /*ea80*/  LDL.LU R146, [R1+0x210] ;  /* 0x0002100001927983 */ /* 0x001f280000300800 */
[----:B------:R0:W-:Y:S01]  /*ea90*/  STL [R1+0x478], R147 ;  /* 0x0004789301007387 */ /* 0x0001e20000100800 */
[----:B------:R-:W-:-:S03]  /*eaa0*/  FADD R2, R225, R2 ;  /* 0x00000002e1027221 */ /* 0x000fc60000000000 */
[----:B0-----:R-:W4:Y:S04]  /*eab0*/  LDL R147, [R1+0x1f8] ;  /* 0x0001f80001937983 */ /* 0x001f280000100800 */
[----:B------:R0:W-:Y:S01]  /*eac0*/  STL [R1+0x474], R148 ;  /* 0x0004749401007387 */ /* 0x0001e20000100800 */
[----:B--2---:R-:W-:-:S01]  /*ead0*/  FADD R3, R226, R3 ;  /* 0x00000003e2037221 */ /* 0x004fc20000000000 */
[----:B---3--:R-:W-:Y:S02]  /*eae0*/  FADD R4, R227, R4 ;  /* 0x00000004e3047221 */ /* 0x008fe40000000000 */
[----:B0-----:R-:W2:Y:S04]  /*eaf0*/  LDL R148, [R1+0x1c0] ;  /* 0x0001c00001947983 */ /* 0x001ea80000100800 */
[----:B------:R0:W-:Y:S01]  /*eb00*/  STL [R1+0x470], R149 ;  /* 0x0004709501007387 */ /* 0x0001e20000100800 */
[----:B----4-:R-:W-:-:S01]  /*eb10*/  FADD R5, R228, R5 ;  /* 0x00000005e4057221 */ /* 0x010fc20000000000 */
[----:B------:R-:W-:-:S02]  /*eb20*/  FADD R6, R229, R6 ;  /* 0x00000006e5067221 */ /* 0x000fc40000000000 */
[----:B0-----:R-:W3:Y:S04]  /*eb30*/  LDL R149, [R1+0x1f4] ;  /* 0x0001f40001957983 */ /* 0x001ee80000100800 */
[----:B------:R0:W-:Y:S01]  /*eb40*/  STL [R1+0x46c], R150 ;  /* 0x00046c9601007387 */ /* 0x0001e20000100800 */
[----:B------:R-:W-:-:S01]  /*eb50*/  FADD R7, R230, R7 ;  /* 0x00000007e6077221 */ /* 0x000fc20000000000 */
[----:B------:R-:W-:Y:S02]  /*eb60*/  FADD R8, R231, R8 ;  /* 0x00000008e7087221 */ /* 0x000fe40000000000 */
[----:B0-----:R-:W4:Y:S04]  /*eb70*/  LDL.LU R150, [R1+0x20c] ;  /* 0x00020c0001967983 */ /* 0x001f280000300800 */
[----:B------:R0:W-:Y:S01]  /*eb80*/  STL [R1+0x468], R151 ;  /* 0x0004689701007387 */ /* 0x0001e20000100800 */
[----:B------:R-:W-:-:S01]  /*eb90*/  FADD R9, R232, R9 ;  /* 0x00000009e8097221 */ /* 0x000fc20000000000 */
[----:B------:R-:W-:-:S02]  /*eba0*/  FADD R10, R233, R10 ;  /* 0x0000000ae90a7221 */ /* 0x000fc40000000000 */
[----:B0-----:R-:W3:Y:S04]  /*ebb0*/  LDL R151, [R1+0x1f0] ;  /* 0x0001f00001977983 */ /* 0x001ee80000100800 */
[----:B------:R-:W2:Y:S04]  /*ebc0*/  LDL.LU R225, [R1+0x690] ;  /* 0x0006900001e17983 */ /* 0x000ea80000300800 */
[----:B------:R-:W4:Y:S04]  /*ebd0*/  LDL.LU R226, [R1+0x68c] ;  /* 0x00068c0001e27983 */ /* 0x000f280000300800 */
[----:B------:R-:W3:Y:S04]  /*ebe0*/  LDL.LU R227, [R1+0x688] ;  /* 0x0006880001e37983 */ /* 0x000ee80000300800 */
[----:B------:R-:W3:Y:S04]  /*ebf0*/  LDL.LU R228, [R1+0x684] ;  /* 0x0006840001e47983 */ /* 0x000ee80000300800 */
[----:B------:R-:W3:Y:S01]  /*ec00*/  LDL.LU R229, [R1+0x680] ;  /* 0x0006800001e57983 */ /* 0x000ee20000300800 */
[----:B------:R-:W-:-:S03]  /*ec10*/  FADD R11, R234, R11 ;  /* 0x0000000bea0b7221 */ /* 0x000fc60000000000 */
[----:B------:R-:W3:Y:S01]  /*ec20*/  LDL.LU R230, [R1+0x67c] ;  /* 0x00067c0001e67983 */ /* 0x000ee20000300800 */
[----:B------:R-:W-:-:S03]  /*ec30*/  FADD R12, R235, R12 ;  /* 0x0000000ceb0c7221 */ /* 0x000fc60000000000 */
[----:B------:R-:W3:Y:S04]  /*ec40*/  LDL.LU R231, [R1+0x678] ;  /* 0x0006780001e77983 */ /* 0x000ee80000300800 */
[----:B------:R-:W3:Y:S04]  /*ec50*/  LDL.LU R232, [R1+0x674] ;  /* 0x0006740001e87983 */ /* 0x000ee80000300800 */
[----:B------:R-:W3:Y:S04]  /*ec60*/  LDL.LU R233, [R1+0x670] ;  /* 0x0006700001e97983 */ /* 0x000ee80000300800 */
[----:B------:R-:W3:Y:S04]  /*ec70*/  LDL.LU R234, [R1+0x66c] ;  /* 0x00066c0001ea7983 */ /* 0x000ee80000300800 */
[----:B------:R-:W3:Y:S01]  /*ec80*/  LDL.LU R235, [R1+0x668] ;  /* 0x0006680001eb7983 */ /* 0x000ee20000300800 */
[----:B------:R-:W-:-:S01]  /*ec90*/  FADD R13, R24, R13 ;  /* 0x0000000d180d7221 */ /* 0x000fc20000000000 */
[----:B------:R-:W-:Y:S01]  /*eca0*/  FADD R14, R25, R14 ;  /* 0x0000000e190e7221 */ /* 0x000fe20000000000 */
[----:B------:R-:W-:-:S01]  /*ecb0*/  FADD R15, R26, R15 ;  /* 0x0000000f1a0f7221 */ /* 0x000fc20000000000 */
[----:B------:R-:W3:Y:S01]  /*ecc0*/  LDL.LU R24, [R1+0x664] ;  /* 0x0006640001187983 */ /* 0x000ee20000300800 */
[----:B------:R-:W-:-:S01]  /*ecd0*/  FADD R16, R27, R16 ;  /* 0x000000101b107221 */ /* 0x000fc20000000000 */
[----:B------:R-:W-:-:S02]  /*ece0*/  FADD R17, R28, R17 ;  /* 0x000000111c117221 */ /* 0x000fc40000000000 */
[----:B------:R-:W3:Y:S01]  /*ecf0*/  LDL.LU R25, [R1+0x660] ;  /* 0x0006600001197983 */ /* 0x000ee20000300800 */
[----:B------:R-:W-:-:S03]  /*ed00*/  FADD R18, R29, R18 ;  /* 0x000000121d127221 */ /* 0x000fc60000000000 */
        /* <DEDUP_REMOVED lines=157> */
[----:B--2---:R-:W-:-:S03]  /*f6e0*/  FADD R225, R108, R225 ;  /* 0x000000e16ce17221 */ /* 0x004fc60000000000 */
[----:B------:R-:W2:Y:S01]  /*f6f0*/  LDL.LU R105, [R1+0x520] ;  /* 0x0005200001697983 */ /* 0x000ea20000300800 */
[----:B----4-:R-:W-:-:S03]  /*f700*/  FADD R226, R109, R226 ;  /* 0x000000e26de27221 */ /* 0x010fc60000000000 */
[----:B------:R-:W4:Y:S01]  /*f710*/  LDL.LU R106, [R1+0x51c] ;  /* 0x00051c00016a7983 */ /* 0x000f220000300800 */
[----:B---3--:R-:W-:-:S03]  /*f720*/  FADD R227, R110, R227 ;  /* 0x000000e36ee37221 */ /* 0x008fc60000000000 */
        /* <DEDUP_REMOVED lines=15> */
[----:B------:R-:W-:-:S01]  /*f820*/  FADD R235, R118, R235 ;  /* 0x000000eb76eb7221 */ /* 0x000fc20000000000 */
[----:B------:R-:W-:Y:S02]  /*f830*/  FADD R122, R121, R122 ;  /* 0x0000007a797a7221 */ /* 0x000fe40000000000 */
[----:B------:R-:W3:Y:S01]  /*f840*/  LDL.LU R115, [R1+0x4f8] ;  /* 0x0004f80001737983 */ /* 0x000ee20000300800 */
[----:B------:R-:W-:-:S03]  /*f850*/  FADD R236, R119, R236 ;  /* 0x000000ec77ec7221 */ /* 0x000fc60000000000 */
[----:B------:R-:W3:Y:S01]  /*f860*/  LDL.LU R116, [R1+0x4f4] ;  /* 0x0004f40001747983 */ /* 0x000ee20000300800 */
[----:B------:R-:W-:-:S03]  /*f870*/  FADD R237, R120, R237 ;  /* 0x000000ed78ed7221 */ /* 0x000fc60000000000 */
[----:B------:R-:W3:Y:S01]  /*f880*/  LDL.LU R117, [R1+0x4f0] ;  /* 0x0004f00001757983 */ /* 0x000ee20000300800 */
[----:B------:R-:W-:-:S03]  /*f890*/  FADD R124, R123, R124 ;  /* 0x0000007c7b7c7221 */ /* 0x000fc60000000000 */
[----:B------:R-:W3:Y:S04]  /*f8a0*/  LDL.LU R118, [R1+0x4ec] ;  /* 0x0004ec0001767983 */ /* 0x000ee80000300800 */
[----:B------:R-:W3:Y:S01]  /*f8b0*/  LDL.LU R119, [R1+0x4e8] ;  /* 0x0004e80001777983 */ /* 0x000ee20000300800 */
[----:B------:R-:W-:-:S03]  /*f8c0*/  FADD R126, R125, R126 ;  /* 0x0000007e7d7e7221 */ /* 0x000fc60000000000 */
[----:B------:R-:W3:Y:S04]  /*f8d0*/  LDL.LU R120, [R1+0x4e4] ;  /* 0x0004e40001787983 */ /* 0x000ee80000300800 */
[----:B------:R-:W3:Y:S04]  /*f8e0*/  LDL.LU R121, [R1+0x4e0] ;  /* 0x0004e00001797983 */ /* 0x000ee80000300800 */
[----:B------:R0:W-:Y:S01]  /*f8f0*/  STL [R1+0x200], R122 ;  /* 0x0002007a01007387 */ /* 0x0001e20000100800 */
[----:B------:R-:W-:-:S01]  /*f900*/  FADD R150, R127, R150 ;  /* 0x000000967f967221 */ /* 0x000fc20000000000 */
[----:B------:R-:W-:Y:S01]  /*f910*/  FADD R146, R148, R146 ;  /* 0x0000009294927221 */ /* 0x000fe20000000000 */
[----:B------:R-:W-:-:S01]  /*f920*/  FADD R143, R144, R143 ;  /* 0x0000008f908f7221 */ /* 0x000fc20000000000 */
[----:B------:R-:W-:Y:S01]  /*f930*/  FADD R141, R142, R141 ;  /* 0x0000008d8e8d7221 */ /* 0x000fe20000000000 */
[----:B0-----:R-:W3:Y:S04]  /*f940*/  LDL.LU R122, [R1+0x4dc] ;  /* 0x0004dc00017a7983 */ /* 0x001ee80000300800 */
[----:B------:R-:W3:Y:S04]  /*f950*/  LDL.LU R123, [R1+0x4d8] ;  /* 0x0004d800017b7983 */ /* 0x000ee80000300800 */
[----:B------:R0:W-:Y:S01]  /*f960*/  STL [R1+0x204], R124 ;  /* 0x0002047c01007387 */ /* 0x0001e20000100800 */
[----:B------:R-:W-:-:S01]  /*f970*/  FADD R139, R140, R139 ;  /* 0x0000008b8c8b7221 */ /* 0x000fc20000000000 */
[----:B------:R-:W-:Y:S01]  /*f980*/  FADD R137, R138, R137 ;  /* 0x000000898a897221 */ /* 0x000fe20000000000 */
[----:B------:R-:W-:-:S01]  /*f990*/  FADD R135, R136, R135 ;  /* 0x0000008788877221 */ /* 0x000fc20000000000 */
[----:B0-----:R-:W3:Y:S04]  /*f9a0*/  LDL.LU R124, [R1+0x4d4] ;  /* 0x0004d400017c7983 */ /* 0x001ee80000300800 */
[----:B------:R-:W3:Y:S04]  /*f9b0*/  LDL.LU R125, [R1+0x4d0] ;  /* 0x0004d000017d7983 */ /* 0x000ee80000300800 */
[----:B------:R0:W-:Y:S01]  /*f9c0*/  STL [R1+0x208], R126 ;  /* 0x0002087e01007387 */ /* 0x0001e20000100800 */
[----:B------:R-:W-:-:S01]  /*f9d0*/  FADD R131, R133, R131 ;  /* 0x0000008385837221 */ /* 0x000fc20000000000 */
[----:B------:R-:W-:-:S02]  /*f9e0*/  FADD R0, R129, R0 ;  /* 0x0000000081007221 */ /* 0x000fc40000000000 */
[----:B0-----:R-:W3:Y:S04]  /*f9f0*/  LDL.LU R126, [R1+0x4cc] ;  /* 0x0004cc00017e7983 */ /* 0x001ee80000300800 */
[----:B------:R-:W3:Y:S04]  /*fa00*/  LDL.LU R127, [R1+0x4c8] ;  /* 0x0004c800017f7983 */ /* 0x000ee80000300800 */
[----:B------:R-:W-:Y:S04]  /*fa10*/  STL [R1+0x20c], R150 ;  /* 0x00020c9601007387 */ /* 0x000fe80000100800 */
[----:B------:R-:W-:Y:S04]  /*fa20*/  STL [R1+0x210], R146 ;  /* 0x0002109201007387 */ /* 0x000fe80000100800 */
[----:B------:R-:W-:Y:S04]  /*fa30*/  STL [R1+0x214], R143 ;  /* 0x0002148f01007387 */ /* 0x000fe80000100800 */
[----:B------:R-:W-:Y:S04]  /*fa40*/  STL [R1+0x218], R141 ;  /* 0x0002188d01007387 */ /* 0x000fe80000100800 */
[----:B------:R-:W-:Y:S04]  /*fa50*/  STL [R1+0x21c], R139 ;  /* 0x00021c8b01007387 */ /* 0x000fe80000100800 */
[----:B------:R-:W-:Y:S04]  /*fa60*/  STL [R1+0x220], R137 ;  /* 0x0002208901007387 */ /* 0x000fe80000100800 */
[----:B------:R-:W2:Y:S04]  /*fa70*/  LDL.LU R129, [R1+0x230] ;  /* 0x0002300001817983 */ /* 0x000ea80000300800 */
[----:B------:R-:W-:Y:S04]  /*fa80*/  STL [R1+0x224], R135 ;  /* 0x0002248701007387 */ /* 0x000fe80000100800 */
[----:B------:R0:W-:Y:S04]  /*fa90*/  STL [R1+0x228], R131 ;  /* 0x0002288301007387 */ /* 0x0001e80000100800 */
[----:B0-----:R-:W4:Y:S04]  /*faa0*/  LDL.LU R131, [R1+0x234] ;  /* 0x0002340001837983 */ /* 0x001f280000300800 */
[----:B------:R-:W3:Y:S04]  /*fab0*/  LDL.LU R133, [R1+0x238] ;  /* 0x0002380001857983 */ /* 0x000ee80000300800 */
[----:B------:R0:W-:Y:S04]  /*fac0*/  STL [R1+0x22c], R0 ;  /* 0x00022c0001007387 */ /* 0x0001e80000100800 */
        /* <DEDUP_REMOVED lines=13> */
[----:B0-----:R-:W3:Y:S01]  /*fba0*/  LDL.LU R0, [R1+0x270] ;  /* 0x0002700001007983 */ /* 0x001ee20000300800 */
[----:B--2---:R-:W-:-:S03]  /*fbb0*/  FADD R129, R128, R129 ;  /* 0x0000008180817221 */ /* 0x004fc60000000000 */
[----:B------:R-:W2:Y:S04]  /*fbc0*/  LDL.LU R128, [R1+0x4c4] ;  /* 0x0004c40001807983 */ /* 0x000ea80000300800 */
[----:B------:R0:W-:Y:S04]  /*fbd0*/  STL [R1+0x230], R129 ;  /* 0x0002308101007387 */ /* 0x0001e80000100800 */
[----:B0-----:R-:W2:Y:S01]  /*fbe0*/  LDL.LU R129, [R1+0x4c0] ;  /* 0x0004c00001817983 */ /* 0x001ea20000300800 */
[----:B----4-:R-:W-:-:S03]  /*fbf0*/  FADD R131, R130, R131 ;  /* 0x0000008382837221 */ /* 0x010fc60000000000 */
[----:B------:R-:W4:Y:S01]  /*fc00*/  LDL.LU R130, [R1+0x4bc] ;  /* 0x0004bc0001827983 */ /* 0x000f220000300800 */
[----:B---3--:R-:W-:-:S03]  /*fc10*/  FADD R133, R132, R133 ;  /* 0x0000008584857221 */ /* 0x008fc60000000000 */
[----:B------:R0:W-:Y:S01]  /*fc20*/  STL [R1+0x234], R131 ;  /* 0x0002348301007387 */ /* 0x0001e20000100800 */
[----:B------:R-:W-:-:S03]  /*fc30*/  FADD R135, R134, R135 ;  /* 0x0000008786877221 */ /* 0x000fc60000000000 */
[----:B0-----:R-:W3:Y:S01]  /*fc40*/  LDL.LU R131, [R1+0x4b8] ;  /* 0x0004b80001837983 */ /* 0x001ee20000300800 */
[----:B------:R-:W-:-:S03]  /*fc50*/  FADD R150, R151, R150 ;  /* 0x0000009697967221 */ /* 0x000fc60000000000 */
[----:B------:R-:W3:Y:S01]  /*fc60*/  LDL.LU R132, [R1+0x4b4] ;  /* 0x0004b40001847983 */ /* 0x000ee20000300800 */
[----:B------:R-:W-:-:S03]  /*fc70*/  FADD R148, R149, R148 ;  /* 0x0000009495947221 */ /* 0x000fc60000000000 */
[----:B------:R0:W-:Y:S01]  /*fc80*/  STL [R1+0x238], R133 ;  /* 0x0002388501007387 */ /* 0x0001e20000100800 */
[----:B------:R-:W-:-:S01]  /*fc90*/  FADD R146, R147, R146 ;  /* 0x0000009293927221 */ /* 0x000fc20000000000 */
[----:B------:R-:W-:Y:S02]  /*fca0*/  FADD R144, R145, R144 ;  /* 0x0000009091907221 */ /* 0x000fe40000000000 */
[----:B0-----:R-:W3:Y:S01]  /*fcb0*/  LDL.LU R133, [R1+0x4b0] ;  /* 0x0004b00001857983 */ /* 0x001ee20000300800 */
[----:B------:R-:W-:-:S03]  /*fcc0*/  FADD R143, R24, R143 ;  /* 0x0000008f188f7221 */ /* 0x000fc60000000000 */
[----:B------:R-:W3:Y:S01]  /*fcd0*/  LDL.LU R134, [R1+0x4ac] ;  /* 0x0004ac0001867983 */ /* 0x000ee20000300800 */
[----:B------:R-:W-:-:S03]  /*fce0*/  FADD R142, R25, R142 ;  /* 0x0000008e198e7221 */ /* 0x000fc60000000000 */
[----:B------:R0:W-:Y:S01]  /*fcf0*/  STL [R1+0x23c], R135 ;  /* 0x00023c8701007387 */ /* 0x0001e20000100800 */
[----:B------:R-:W-:-:S01]  /*fd00*/  FADD R141, R26, R141 ;  /* 0x0000008d1a8d7221 */ /* 0x000fc20000000000 */
[----:B------:R-:W-:Y:S01]  /*fd10*/  FADD R140, R27, R140 ;  /* 0x0000008c1b8c7221 */ /* 0x000fe20000000000 */
[----:B------:R-:W-:-:S01]  /*fd20*/  FADD R139, R28, R139 ;  /* 0x0000008b1c8b7221 */ /* 0x000fc20000000000 */
[----:B0-----:R-:W3:Y:S01]  /*fd30*/  LDL.LU R135, [R1+0x4a8] ;  /* 0x0004a80001877983 */ /* 0x001ee20000300800 */
[----:B------:R-:W-:-:S03]  /*fd40*/  FADD R138, R29, R138 ;  /* 0x0000008a1d8a7221 */ /* 0x000fc60000000000 */
[----:B------:R0:W-:Y:S01]  /*fd50*/  STL [R1+0x240], R150 ;  /* 0x0002409601007387 */ /* 0x0001e20000100800 */
[----:B------:R-:W-:-:S03]  /*fd60*/  FADD R137, R30, R137 ;  /* 0x000000891e897221 */ /* 0x000fc60000000000 */
[----:B------:R1:W-:Y:S01]  /*fd70*/  STL [R1+0x244], R148 ;  /* 0x0002449401007387 */ /* 0x0003e20000100800 */
[----:B------:R-:W-:-:S03]  /*fd80*/  FADD R136, R31, R136 ;  /* 0x000000881f887221 */ /* 0x000fc60000000000 */
[----:B------:R1:W-:Y:S01]  /*fd90*/  STL [R1+0x248], R146 ;  /* 0x0002489201007387 */ /* 0x0003e20000100800 */
[----:B------:R-:W-:-:S03]  /*fda0*/  FADD R0, R32, R0 ;  /* 0x0000000020007221 */ /* 0x000fc60000000000 */
[----:B------:R1:W-:Y:S04]  /*fdb0*/  STL [R1+0x24c], R144 ;  /* 0x00024c9001007387 */ /* 0x0003e80000100800 */
[----:B------:R1:W-:Y:S04]  /*fdc0*/  STL [R1+0x250], R143 ;  /* 0x0002508f01007387 */ /* 0x0003e80000100800 */
[----:B------:R1:W-:Y:S04]  /*fdd0*/  STL [R1+0x254], R142 ;  /* 0x0002548e01007387 */ /* 0x0003e80000100800 */
[----:B------:R1:W-:Y:S04]  /*fde0*/  STL [R1+0x258], R141 ;  /* 0x0002588d01007387 */ /* 0x0003e80000100800 */
[----:B------:R1:W-:Y:S04]  /*fdf0*/  STL [R1+0x25c], R140 ;  /* 0x00025c8c01007387 */ /* 0x0003e80000100800 */
[----:B------:R1:W-:Y:S04]  /*fe00*/  STL [R1+0x260], R139 ;  /* 0x0002608b01007387 */ /* 0x0003e80000100800 */
[----:B------:R1:W-:Y:S04]  /*fe10*/  STL [R1+0x264], R138 ;  /* 0x0002648a01007387 */ /* 0x0003e80000100800 */
[----:B------:R-:W2:Y:S04]  /*fe20*/  LDL.LU R151, [R1+0x274] ;  /* 0x0002740001977983 */ /* 0x000ea80000300800 */
[----:B------:R1:W-:Y:S04]  /*fe30*/  STL [R1+0x268], R137 ;  /* 0x0002688901007387 */ /* 0x0003e80000100800 */
[----:B0-----:R-:W4:Y:S04]  /*fe40*/  LDL.LU R150, [R1+0x278] ;  /* 0x0002780001967983 */ /* 0x001f280000300800 */
[----:B------:R0:W-:Y:S04]  /*fe50*/  STL [R1+0x26c], R136 ;  /* 0x00026c8801007387 */ /* 0x0001e80000100800 */
[----:B------:R-:W3:Y:S04]  /*fe60*/  LDL.LU R149, [R1+0x27c] ;  /* 0x00027c0001957983 */ /* 0x000ee80000300800 */
[----:B------:R0:W-:Y:S04]  /*fe70*/  STL [R1+0x270], R0 ;  /* 0x0002700001007387 */ /* 0x0001e80000100800 */
[----:B-1----:R-:W3:Y:S04]  /*fe80*/  LDL.LU R148, [R1+0x280] ;  /* 0x0002800001947983 */ /* 0x002ee80000300800 */
        /* <DEDUP_REMOVED lines=11> */
[----:B0-----:R-:W3:Y:S04]  /*ff40*/  LDL.LU R136, [R1+0x2b0] ;  /* 0x0002b00001887983 */ /* 0x001ee80000300800 */
[----:B------:R-:W3:Y:S01]  /*ff50*/  LDL.LU R0, [R1+0x2b4] ;  /* 0x0002b40001007983 */ /* 0x000ee20000300800 */
[----:B--2---:R-:W-:-:S05]  /*ff60*/  FADD R151, R33, R151 ;  /* 0x0000009721977221 */ /* 0x004fca0000000000 */
[----:B------:R0:W-:Y:S01]  /*ff70*/  STL [R1+0x274], R151 ;  /* 0x0002749701007387 */ /* 0x0001e20000100800 */
[----:B----4-:R-:W-:-:S05]  /*ff80*/  FADD R150, R34, R150 ;  /* 0x0000009622967221 */ /* 0x010fca0000000000 */
[----:B------:R1:W-:Y:S01]  /*ff90*/  STL [R1+0x278], R150 ;  /* 0x0002789601007387 */ /* 0x0003e20000100800 */
[----:B---3--:R-:W-:-:S05]  /*ffa0*/  FADD R149, R35, R149 ;  /* 0x0000009523957221 */ /* 0x008fca0000000000 */
[----:B------:R2:W-:Y:S01]  /*ffb0*/  STL [R1+0x27c], R149 ;  /* 0x00027c9501007387 */ /* 0x0005e20000100800 */
[----:B------:R-:W-:-:S01]  /*ffc0*/  FADD R148, R36, R148 ;  /* 0x0000009424947221 */ /* 0x000fc20000000000 */
[----:B------:R-:W-:-:S04]  /*ffd0*/  FADD R147, R37, R147 ;  /* 0x0000009325937221 */ /* 0x000fc80000000000 */
[----:B------:R3:W-:Y:S01]  /*ffe0*/  STL [R1+0x280], R148 ;  /* 0x0002809401007387 */ /* 0x0007e20000100800 */
[----:B------:R-:W-:-:S03]  /*fff0*/  FADD R146, R38, R146 ;  /* 0x0000009226927221 */ /* 0x000fc60000000000 */
        /* <DEDUP_REMOVED lines=20> */
[----:B0-----:R-:W4:Y:S01]  /*10140*/  LDL.LU R151, [R1+0x2b8] ;  /* 0x0002b80001977983 */ /* 0x001f220000300800 */
[----:B------:R-:W-:-:S03]  /*10150*/  FADD R0, R49, R0 ;  /* 0x0000000031007221 */ /* 0x000fc60000000000 */
[----:B------:R0:W-:Y:S04]  /*10160*/  STL [R1+0x2ac], R137 ;  /* 0x0002ac8901007387 */ /* 0x0001e80000100800 */
[----:B-1----:R-:W4:Y:S04]  /*10170*/  LDL.LU R150, [R1+0x2bc] ;  /* 0x0002bc0001967983 */ /* 0x002f280000300800 */
[----:B------:R1:W-:Y:S04]  /*10180*/  STL [R1+0x2b0], R136 ;  /* 0x0002b08801007387 */ /* 0x0003e80000100800 */
[----:B--2---:R-:W2:Y:S04]  /*10190*/  LDL.LU R149, [R1+0x2c0] ;  /* 0x0002c00001957983 */ /* 0x004ea80000300800 */
[----:B------:R1:W-:Y:S04]  /*101a0*/  STL [R1+0x2b4], R0 ;  /* 0x0002b40001007387 */ /* 0x0003e80000100800 */
[----:B---3--:R-:W3:Y:S04]  /*101b0*/  LDL.LU R148, [R1+0x2c4] ;  /* 0x0002c40001947983 */ /* 0x008ee80000300800 */
[----:B----4-:R-:W4:Y:S04]  /*101c0*/  LDL.LU R147, [R1+0x2c8] ;  /* 0x0002c80001937983 */ /* 0x010f280000300800 */
[----:B------:R-:W4:Y:S04]  /*101d0*/  LDL.LU R146, [R1+0x2cc] ;  /* 0x0002cc0001927983 */ /* 0x000f280000300800 */
        /* <DEDUP_REMOVED lines=8> */
[----:B0-----:R-:W4:Y:S04]  /*10260*/  LDL.LU R137, [R1+0x2f0] ;  /* 0x0002f00001897983 */ /* 0x001f280000300800 */
[----:B-1----:R-:W4:Y:S04]  /*10270*/  LDL.LU R136, [R1+0x2f4] ;  /* 0x0002f40001887983 */ /* 0x002f280000300800 */
[----:B------:R-:W4:Y:S01]  /*10280*/  LDL.LU R0, [R1+0x2f8] ;  /* 0x0002f80001007983 */ /* 0x000f220000300800 */
[----:B------:R-:W-:-:S01]  /*10290*/  FADD R151, R50, R151 ;  /* 0x0000009732977221 */ /* 0x000fc20000000000 */
[----:B------:R-:W-:-:S04]  /*102a0*/  FADD R150, R51, R150 ;  /* 0x0000009633967221 */ /* 0x000fc80000000000 */
[----:B------:R0:W-:Y:S01]  /*102b0*/  STL [R1+0x2b8], R151 ;  /* 0x0002b89701007387 */ /* 0x0001e20000100800 */
[----:B--2---:R-:W-:-:S03]  /*102c0*/  FADD R149, R52, R149 ;  /* 0x0000009534957221 */ /* 0x004fc60000000000 */
[----:B------:R1:W-:Y:S01]  /*102d0*/  STL [R1+0x2bc], R150 ;  /* 0x0002bc9601007387 */ /* 0x0003e20000100800 */
[----:B---3--:R-:W-:-:S03]  /*102e0*/  FADD R148, R53, R148 ;  /* 0x0000009435947221 */ /* 0x008fc60000000000 */
[----:B------:R2:W-:Y:S01]  /*102f0*/  STL [R1+0x2c0], R149 ;  /* 0x0002c09501007387 */ /* 0x0005e20000100800 */
[----:B----4-:R-:W-:-:S03]  /*10300*/  FADD R147, R54, R147 ;  /* 0x0000009336937221 */ /* 0x010fc60000000000 */
        /* <DEDUP_REMOVED lines=198> */
[----:B------:R-:W-:Y:S01]  /*10f70*/  STL [R1+0x3c8], R151 ;  /* 0x0003c89701007387 */ /* 0x000fe20000100800 */
[----:B--2---:R-:W-:-:S03]  /*10f80*/  FADD R149, R120, R149 ;  /* 0x0000009578957221 */ /* 0x004fc60000000000 */
[----:B------:R-:W-:Y:S01]  /*10f90*/  STL [R1+0x3cc], R150 ;  /* 0x0003cc9601007387 */ /* 0x000fe20000100800 */
[----:B---3--:R-:W-:-:S03]  /*10fa0*/  FADD R148, R121, R148 ;  /* 0x0000009479947221 */ /* 0x008fc60000000000 */
[----:B------:R-:W-:Y:S01]  /*10fb0*/  STL [R1+0x3d0], R149 ;  /* 0x0003d09501007387 */ /* 0x000fe20000100800 */
[----:B----4-:R-:W-:-:S03]  /*10fc0*/  FADD R147, R122, R147 ;  /* 0x000000937a937221 */ /* 0x010fc60000000000 */
[----:B------:R-:W-:Y:S01]  /*10fd0*/  STL [R1+0x3d4], R148 ;  /* 0x0003d49401007387 */ /* 0x000fe20000100800 */
[----:B------:R-:W-:-:S03]  /*10fe0*/  FADD R146, R123, R146 ;  /* 0x000000927b927221 */ /* 0x000fc60000000000 */
        /* <DEDUP_REMOVED lines=17> */
[----:B------:R-:W-:-:S01]  /*11100*/  FADD R137, R132, R137 ;  /* 0x0000008984897221 */ /* 0x000fc20000000000 */
[----:B------:R-:W-:Y:S02]  /*11110*/  FADD R136, R133, R136 ;  /* 0x0000008885887221 */ /* 0x000fe40000000000 */
[----:B------:R-:W-:Y:S04]  /*11120*/  STL [R1+0x3fc], R138 ;  /* 0x0003fc8a01007387 */ /* 0x000fe80000100800 */
[----:B------:R0:W-:Y:S04]  /*11130*/  STL [R1+0x404], R136 ;  /* 0x0004048801007387 */ /* 0x0001e80000100800 */
[----:B------:R1:W-:Y:S04]  /*11140*/  STL [R1+0x400], R137 ;  /* 0x0004008901007387 */ /* 0x0003e80000100800 */
[----:B0-----:R-:W2:Y:S01]  /*11150*/  LDL.LU R136, [R1+0x40c] ;  /* 0x00040c0001887983 */ /* 0x001ea20000300800 */
[----:B------:R-:W-:-:S03]  /*11160*/  FADD R0, R134, R0 ;  /* 0x0000000086007221 */ /* 0x000fc60000000000 */
[----:B-1----:R-:W3:Y:S04]  /*11170*/  LDL.LU R137, [R1+0x410] ;  /* 0x0004100001897983 */ /* 0x002ee80000300800 */
[----:B------:R-:W4:Y:S04]  /*11180*/  LDL.LU R138, [R1+0x414] ;  /* 0x00041400018a7983 */ /* 0x000f280000300800 */
[----:B------:R0:W-:Y:S04]  /*11190*/  STL [R1+0x408], R0 ;  /* 0x0004080001007387 */ /* 0x0001e80000100800 */
        /* <DEDUP_REMOVED lines=13> */
[----:B0-----:R-:W4:Y:S01]  /*11270*/  LDL.LU R0, [R1+0x44c] ;  /* 0x00044c0001007983 */ /* 0x001f220000300800 */
[----:B--2---:R-:W-:-:S05]  /*11280*/  FADD R136, R135, R136 ;  /* 0x0000008887887221 */ /* 0x004fca0000000000 */
[----:B------:R0:W-:Y:S04]  /*11290*/  STL [R1+0x40c], R136 ;  /* 0x00040c8801007387 */ /* 0x0001e80000100800 */
[----:B0-----:R-:W3:Y:S02]  /*112a0*/  LDL.LU R136, [R1+0x4a4] ;  /* 0x0004a40001887983 */ /* 0x001ee40000300800 */
[----:B---3--:R-:W-:-:S05]  /*112b0*/  FADD R137, R136, R137 ;  /* 0x0000008988897221 */ /* 0x008fca0000000000 */
[----:B------:R0:W-:Y:S04]  /*112c0*/  STL [R1+0x410], R137 ;  /* 0x0004108901007387 */ /* 0x0001e80000100800 */
[----:B0-----:R-:W4:Y:S02]  /*112d0*/  LDL.LU R137, [R1+0x4a0] ;  /* 0x0004a00001897983 */ /* 0x001f240000300800 */
[----:B----4-:R-:W-:-:S05]  /*112e0*/  FADD R138, R137, R138 ;  /* 0x0000008a898a7221 */ /* 0x010fca0000000000 */
[----:B------:R0:W-:Y:S04]  /*112f0*/  STL [R1+0x414], R138 ;  /* 0x0004148a01007387 */ /* 0x0001e80000100800 */
[----:B0-----:R-:W2:Y:S02]  /*11300*/  LDL.LU R138, [R1+0x49c] ;  /* 0x00049c00018a7983 */ /* 0x001ea40000300800 */
[----:B--2---:R-:W-:-:S05]  /*11310*/  FADD R139, R138, R139 ;  /* 0x0000008b8a8b7221 */ /* 0x004fca0000000000 */
        /* <DEDUP_REMOVED lines=37> */
[----:B0-----:R-:W2:Y:S01]  /*11570*/  LDL.LU R151, [R1+0x468] ;  /* 0x0004680001977983 */ /* 0x001ea20000300800 */
[----:B------:R-:W-:Y:S01]  /*11580*/  UMOV UR6, URZ ;  /* 0x0000003f00067c82 */ /* 0x000fe20008000000 */
[----:B--2---:R-:W-:-:S05]  /*11590*/  FADD R0, R0, R151 ;  /* 0x0000009700007221 */ /* 0x004fca0000000000 */
[----:B------:R0:W-:Y:S02]  /*115a0*/  STL [R1+0x44c], R0 ;  /* 0x00044c0001007387 */ /* 0x0001e40000100800 */
.L_x_24:
[----:B------:R-:W-:Y:S05]  /*115b0*/  @!P1 BRA `(.L_x_25) ;  /* 0x0000000000049947 */ /* 0x000fea0003800000 */
[----:B------:R-:W-:Y:S01]  /*115c0*/  BPT.TRAP 0x1 ;  /* 0x000000040000795c */ /* 0x000fe20000300000 */
.L_x_25:
[----:B------:R-:W-:Y:S02]  /*115d0*/  UISETP.GT.U32.AND UP0, UPT, UR13, 0x1, UPT ;  /* 0x000000010d00788c */ /* 0x000fe4000bf04070 */
[----:B------:R-:W-:-:S04]  /*115e0*/  ULEA UR8, UR25, UR12, 0x3 ;  /* 0x0000000c19087291 */ /* 0x000fc8000f8e183f */
[----:B------:R-:W-:Y:S01]  /*115f0*/  UIADD3 UR8, UR8, 0x18, URZ ;  /* 0x0000001808087890 */ /* 0x000fe2000fffe03f */
[----:B------:R-:W-:-:S03]  /*11600*/  PLOP3.LUT P0, PT, PT, PT, UP0, 0x80, 0x0 ;  /* 0x000000000000781c */ /* 0x000fc60003f0f008 */
[----:B------:R-:W-:-:S09]  /*11610*/  UPRMT UR8, URZ, 0x654, UR8 ;  /* 0x000006543f087896 */ /* 0x000fd20008000008 */
[----:B------:R-:W-:Y:S01]  /*11620*/  SYNCS.ARRIVE.TRANS64.RED.A1T0 RZ, [UR8], RZ ;  /* 0x000000ffffff79a7 */ /* 0x000fe20008100408 */
[----:B------:R-:W-:Y:S05]  /*11630*/  @P0 BRA `(.L_x_26) ;  /* 0x0000000000040947 */ /* 0x000fea0003800000 */
[----:B------:R-:W-:Y:S01]  /*11640*/  BPT.TRAP 0x1 ;  /* 0x000000040000795c */ /* 0x000fe20000300000 */
.L_x_26:
[----:B------:R-:W-:Y:S02]  /*11650*/  UISETP.GT.AND UP2, UPT, UR26, 0x1, UPT ;  /* 0x000000011a00788c */ /* 0x000fe4000bf44270 */
[----:B------:R-:W-:Y:S02]  /*11660*/  UIADD3 UR23, UR23, 0x1, URZ ;  /* 0x0000000117177890 */ /* 0x000fe4000fffe03f */
[----:B------:R-:W-:Y:S02]  /*11670*/  UIADD3 UR25, UR25, 0x1, URZ ;  /* 0x0000000119197890 */ /* 0x000fe4000fffe03f */
[----:B------:R-:W-:Y:S01]  /*11680*/  PLOP3.LUT P0, PT, PT, PT, UP2, 0x80, 0x0 ;  /* 0x000000000000781c */ /* 0x000fe20003f0f028 */
[----:B------:R-:W-:Y:S02]  /*11690*/  UISETP.NE.AND UP0, UPT, UR23, 0x3, UPT ;  /* 0x000000031700788c */ /* 0x000fe4000bf05270 */
[----:B------:R-:W-:Y:S02]  /*116a0*/  UIADD3 UR16, UR26, -0x1, URZ ;  /* 0xffffffff1a107890 */ /* 0x000fe4000fffe03f */
[----:B------:R-:W-:-:S02]  /*116b0*/  USEL UR8, URZ, 0x1, UP0 ;  /* 0x000000013f087887 */ /* 0x000fc40008000000 */
[----:B------:R-:W-:Y:S02]  /*116c0*/  UISETP.NE.AND UP1, UPT, UR25, 0x3, UPT ;  /* 0x000000031900788c */ /* 0x000fe4000bf25270 */
[----:B------:R-:W-:Y:S02]  /*116d0*/  ULOP3.LUT UR24, UR24, UR8, URZ, 0x3c, !UPT ;  /* 0x0000000818187292 */ /* 0x000fe4000f8e3c3f */
[----:B------:R-:W-:Y:S02]  /*116e0*/  USEL UR23, UR23, URZ, UP0 ;  /* 0x0000003f17177287 */ /* 0x000fe40008000000 */
[----:B------:R-:W-:Y:S01]  /*116f0*/  USEL UR25, UR25, URZ, UP1 ;  /* 0x0000003f19197287 */ /* 0x000fe20008800000 */
[----:B------:R-:W-:Y:S01]  /*11700*/  UMOV UR8, 0x1 ;  /* 0x0000000100087882 */ /* 0x000fe20000000000 */
[----:B------:R-:W-:Y:S01]  /*11710*/  UMOV UR26, UR16 ;  /* 0x00000010001a7c82 */ /* 0x000fe20008000000 */
[----:B------:R-:W-:Y:S09]  /*11720*/  @P0 BRA `(.L_x_27) ;  /* 0xffffff7400840947 */ /* 0x000ff2000383ffff */
.L_x_19:
[----:B------:R-:W-:-:S04]  /*11730*/  UISETP.NE.AND UP0, UPT, UR6, URZ, UPT ;  /* 0x0000003f0600728c */ /* 0x000fc8000bf05270 */
[----:B------:R-:W-:-:S06]  /*11740*/  USEL UR6, URZ, 0x1, !UP0 ;  /* 0x000000013f067887 */ /* 0x000fcc000c000000 */
[----:B------:R-:W-:-:S13]  /*11750*/  ISETP.NE.AND P0, PT, RZ, UR6, PT ;  /* 0x00000006ff007c0c */ /* 0x000fda000bf05270 */
[----:B------:R-:W-:Y:S05]  /*11760*/  @!P0 BRA `(.L_x_28) ;  /* 0x0000003800188947 */ /* 0x000fea0003800000 */
[----:B------:R1:W-:Y:S04]  /*11770*/  STL [R1+0x620], R41 ;  /* 0x0006202901007387 */ /* 0x0003e80000100800 */
[----:B-1----:R-:W3:Y:S04]  /*11780*/  LDL.LU R41, [R1] ;  /* 0x0000000001297983 */ /* 0x002ee80000300800 */
[----:B------:R1:W-:Y:S04]  /*11790*/  STL [R1+0x61c], R42 ;  /* 0x00061c2a01007387 */ /* 0x0003e80000100800 */
[----:B-1----:R-:W4:Y:S04]  /*117a0*/  LDL.LU R42, [R1+0x4] ;  /* 0x00000400012a7983 */ /* 0x002f280000300800 */
[----:B------:R1:W-:Y:S04]  /*117b0*/  STL [R1+0x618], R43 ;  /* 0x0006182b01007387 */ /* 0x0003e80000100800 */
[----:B-1----:R-:W2:Y:S04]  /*117c0*/  LDL.LU R43, [R1+0x8] ;  /* 0x00000800012b7983 */ /* 0x002ea80000300800 */
        /* <DEDUP_REMOVED lines=146> */
[----:B0-----:R-:W2:Y:S04]  /*120f0*/  LDL.LU R0, [R1+0x204] ;  /* 0x0002040001007983 */ /* 0x001ea80000300800 */
[----:B------:R0:W-:Y:S04]  /*12100*/  STL [R1+0x4f0], R117 ;  /* 0x0004f07501007387 */ /* 0x0001e80000100800 */
        /* <DEDUP_REMOVED lines=68> */
[----:B0-----:R-:W2:Y:S01]  /*12550*/  LDL.LU R151, [R1+0x130] ;  /* 0x0001300001977983 */ /* 0x001ea20000300800 */
[----:B---3-5:R-:W-:Y:S01]  /*12560*/  FADD R2, R41, R2 ;  /* 0x0000000229027221 */ /* 0x028fe20000000000 */
[----:B----4-:R-:W-:Y:S01]  /*12570*/  FADD R3, R42, R3 ;  /* 0x000000032a037221 */ /* 0x010fe20000000000 */
[----:B--2---:R-:W-:Y:S01]  /*12580*/  FADD R4, R43, R4 ;  /* 0x000000042b047221 */ /* 0x004fe20000000000 */
[----:B------:R-:W2:Y:S01]  /*12590*/  LDL.LU R41, [R1+0x620] ;  /* 0x0006200001297983 */ /* 0x000ea20000300800 */
[----:B------:R-:W-:Y:S01]  /*125a0*/  FADD R5, R44, R5 ;  /* 0x000000052c057221 */ /* 0x000fe20000000000 */
[----:B------:R-:W-:-:S02]  /*125b0*/  FADD R6, R45, R6 ;  /* 0x000000062d067221 */ /* 0x000fc40000000000 */
[----:B------:R-:W3:Y:S01]  /*125c0*/  LDL.LU R42, [R1+0x61c] ;  /* 0x00061c00012a7983 */ /* 0x000ee20000300800 */
[----:B------:R-:W-:-:S03]  /*125d0*/  FADD R7, R46, R7 ;  /* 0x000000072e077221 */ /* 0x000fc60000000000 */
[----:B------:R-:W4:Y:S01]  /*125e0*/  LDL.LU R43, [R1+0x618] ;  /* 0x00061800012b7983 */ /* 0x000f220000300800 */
[----:B------:R-:W-:-:S03]  /*125f0*/  FADD R8, R47, R8 ;  /* 0x000000082f087221 */ /* 0x000fc60000000000 */
[----:B------:R-:W2:Y:S01]  /*12600*/  LDL.LU R44, [R1+0x614] ;  /* 0x00061400012c7983 */ /* 0x000ea20000300800 */
[----:B------:R-:W-:-:S03]  /*12610*/  FADD R9, R48, R9 ;  /* 0x0000000930097221 */ /* 0x000fc60000000000 */
        /* <DEDUP_REMOVED lines=133> */
[----:B------:R-:W-:Y:S01]  /*12e70*/  FADD R204, R115, R204 ;  /* 0x000000cc73cc7221 */ /* 0x000fe20000000000 */
[----:B------:R-:W-:Y:S02]  /*12e80*/  FADD R118, R119, R118 ;  /* 0x0000007677767221 */ /* 0x000fe40000000000 */
[----:B------:R-:W2:Y:S01]  /*12e90*/  LDL.LU R112, [R1+0x504] ;  /* 0x0005040001707983 */ /* 0x000ea20000300800 */
[----:B------:R-:W-:-:S03]  /*12ea0*/  FADD R205, R116, R205 ;  /* 0x000000cd74cd7221 */ /* 0x000fc60000000000 */
[----:B------:R-:W2:Y:S01]  /*12eb0*/  LDL.LU R113, [R1+0x500] ;  /* 0x0005000001717983 */ /* 0x000ea20000300800 */
[----:B------:R-:W-:-:S03]  /*12ec0*/  FADD R0, R117, R0 ;  /* 0x0000000075007221 */ /* 0x000fc60000000000 */
[----:B------:R-:W2:Y:S01]  /*12ed0*/  LDL.LU R114, [R1+0x4fc] ;  /* 0x0004fc0001727983 */ /* 0x000ea20000300800 */
[----:B------:R-:W-:-:S03]  /*12ee0*/  FADD R208, R149, R208 ;  /* 0x000000d095d07221 */ /* 0x000fc60000000000 */
[----:B------:R-:W2:Y:S04]  /*12ef0*/  LDL.LU R115, [R1+0x4f8] ;  /* 0x0004f80001737983 */ /* 0x000ea80000300800 */
[----:B------:R-:W2:Y:S01]  /*12f00*/  LDL.LU R116, [R1+0x4f4] ;  /* 0x0004f40001747983 */ /* 0x000ea20000300800 */
[----:B------:R-:W-:Y:S01]  /*12f10*/  FADD R207, R150, R207 ;  /* 0x000000cf96cf7221 */ /* 0x000fe20000000000 */
[----:B------:R-:W-:Y:S01]  /*12f20*/  FADD R206, R151, R206 ;  /* 0x000000ce97ce7221 */ /* 0x000fe20000000000 */
[----:B------:R-:W-:Y:S01]  /*12f30*/  FADD R237, R120, R237 ;  /* 0x000000ed78ed7221 */ /* 0x000fe20000000000 */
[----:B------:R-:W3:Y:S01]  /*12f40*/  LDL.LU R117, [R1+0x1b8] ;  /* 0x0001b80001757983 */ /* 0x000ee20000300800 */
[----:B------:R-:W-:Y:S01]  /*12f50*/  FADD R236, R121, R236 ;  /* 0x000000ec79ec7221 */ /* 0x000fe20000000000 */
[----:B------:R-:W-:Y:S01]  /*12f60*/  FADD R235, R122, R235 ;  /* 0x000000eb7aeb7221 */ /* 0x000fe20000000000 */
[----:B------:R-:W-:Y:S01]  /*12f70*/  FADD R234, R123, R234 ;  /* 0x000000ea7bea7221 */ /* 0x000fe20000000000 */
[----:B------:R-:W3:Y:S01]  /*12f80*/  LDL.LU R149, [R1+0x208] ;  /* 0x0002080001957983 */ /* 0x000ee20000300800 */
[----:B------:R-:W-:Y:S01]  /*12f90*/  FADD R233, R124, R233 ;  /* 0x000000e97ce97221 */ /* 0x000fe20000000000 */
[----:B------:R-:W-:Y:S01]  /*12fa0*/  FADD R232, R125, R232 ;  /* 0x000000e87de87221 */ /* 0x000fe20000000000 */
[----:B------:R-:W-:Y:S01]  /*12fb0*/  FADD R231, R126, R231 ;  /* 0x000000e77ee77221 */ /* 0x000fe20000000000 */
[----:B------:R0:W-:Y:S01]  /*12fc0*/  STL [R1+0x200], R118 ;  /* 0x0002007601007387 */ /* 0x0001e20000100800 */
[----:B------:R-:W-:Y:S01]  /*12fd0*/  FADD R230, R127, R230 ;  /* 0x000000e67fe67221 */ /* 0x000fe20000000000 */
        /* <DEDUP_REMOVED lines=8> */
[----:B0-----:R-:W4:Y:S01]  /*13060*/  LDL.LU R118, [R1+0x1bc] ;  /* 0x0001bc0001767983 */ /* 0x001f220000300800 */
[----:B------:R-:W-:Y:S01]  /*13070*/  FADD R215, R142, R215 ;  /* 0x000000d78ed77221 */ /* 0x000fe20000000000 */
[----:B------:R-:W-:Y:S01]  /*13080*/  FADD R224, R133, R224 ;  /* 0x000000e085e07221 */ /* 0x000fe20000000000 */
[----:B------:R-:W-:Y:S01]  /*13090*/  FADD R214, R143, R214 ;  /* 0x000000d68fd67221 */ /* 0x000fe20000000000 */
[----:B------:R0:W-:Y:S01]  /*130a0*/  STL [R1+0x204], R0 ;  /* 0x0002040001007387 */ /* 0x0001e20000100800 */
[----:B------:R-:W-:Y:S01]  /*130b0*/  FADD R223, R134, R223 ;  /* 0x000000df86df7221 */ /* 0x000fe20000000000 */
[----:B------:R-:W-:Y:S01]  /*130c0*/  FADD R213, R144, R213 ;  /* 0x000000d590d57221 */ /* 0x000fe20000000000 */
[----:B------:R-:W-:Y:S01]  /*130d0*/  FADD R222, R135, R222 ;  /* 0x000000de87de7221 */ /* 0x000fe20000000000 */
[----:B------:R-:W4:Y:S01]  /*130e0*/  LDL.LU R150, [R1+0x20c] ;  /* 0x00020c0001967983 */ /* 0x000f220000300800 */
[----:B------:R-:W-:Y:S01]  /*130f0*/  FADD R212, R145, R212 ;  /* 0x000000d491d47221 */ /* 0x000fe20000000000 */
[----:B------:R-:W-:Y:S01]  /*13100*/  FADD R221, R136, R221 ;  /* 0x000000dd88dd7221 */ /* 0x000fe20000000000 */
[----:B------:R-:W-:Y:S01]  /*13110*/  FADD R211, R146, R211 ;  /* 0x000000d392d37221 */ /* 0x000fe20000000000 */
[----:B------:R-:W2:Y:S01]  /*13120*/  LDL.LU R119, [R1+0x1c0] ;  /* 0x0001c00001777983 */ /* 0x000ea20000300800 */
[----:B------:R-:W-:Y:S01]  /*13130*/  FADD R220, R137, R220 ;  /* 0x000000dc89dc7221 */ /* 0x000fe20000000000 */
[----:B------:R-:W-:Y:S01]  /*13140*/  FADD R210, R147, R210 ;  /* 0x000000d293d27221 */ /* 0x000fe20000000000 */
[----:B------:R-:W-:Y:S01]  /*13150*/  FADD R219, R138, R219 ;  /* 0x000000db8adb7221 */ /* 0x000fe20000000000 */
[----:B------:R-:W2:Y:S01]  /*13160*/  LDL.LU R151, [R1+0x210] ;  /* 0x0002100001977983 */ /* 0x000ea20000300800 */
[----:B------:R-:W-:-:S03]  /*13170*/  FADD R209, R148, R209 ;  /* 0x000000d194d17221 */ /* 0x000fc60000000000 */
[----:B------:R-:W2:Y:S04]  /*13180*/  LDL.LU R120, [R1+0x1c4] ;  /* 0x0001c40001787983 */ /* 0x000ea80000300800 */
[----:B0-----:R-:W2:Y:S04]  /*13190*/  LDL.LU R0, [R1+0x214] ;  /* 0x0002140001007983 */ /* 0x001ea80000300800 */
        /* <DEDUP_REMOVED lines=28> */
[----:B---3--:R-:W-:-:S03]  /*13360*/  FADD R149, R117, R149 ;  /* 0x0000009575957221 */ /* 0x008fc60000000000 */
[----:B------:R-:W3:Y:S04]  /*13370*/  LDL.LU R117, [R1+0x4f0] ;  /* 0x0004f00001757983 */ /* 0x000ee80000300800 */
[----:B------:R0:W-:Y:S04]  /*13380*/  STL [R1+0x208], R149 ;  /* 0x0002089501007387 */ /* 0x0001e80000100800 */
[----:B0-----:R-:W3:Y:S01]  /*13390*/  LDL.LU R149, [R1+0x250] ;  /* 0x0002500001957983 */ /* 0x001ee20000300800 */
[----:B----4-:R-:W-:-:S03]  /*133a0*/  FADD R150, R118, R150 ;  /* 0x0000009676967221 */ /* 0x010fc60000000000 */
[----:B------:R-:W4:Y:S04]  /*133b0*/  LDL.LU R118, [R1+0x4ec] ;  /* 0x0004ec0001767983 */ /* 0x000f280000300800 */
[----:B------:R0:W-:Y:S01]  /*133c0*/  STL [R1+0x20c], R150 ;  /* 0x00020c9601007387 */ /* 0x0001e20000100800 */
[----:B--2---:R-:W-:-:S03]  /*133d0*/  FADD R151, R119, R151 ;  /* 0x0000009777977221 */ /* 0x004fc60000000000 */
[----:B0-----:R-:W2:Y:S04]  /*133e0*/  LDL.LU R150, [R1+0x254] ;  /* 0x0002540001967983 */ /* 0x001ea80000300800 */
[----:B------:R-:W4:Y:S04]  /*133f0*/  LDL.LU R119, [R1+0x4e8] ;  /* 0x0004e80001777983 */ /* 0x000f280000300800 */
[----:B------:R0:W-:Y:S04]  /*13400*/  STL [R1+0x210], R151 ;  /* 0x0002109701007387 */ /* 0x0001e80000100800 */
[----:B0-----:R-:W4:Y:S01]  /*13410*/  LDL.LU R151, [R1+0x258] ;  /* 0x0002580001977983 */ /* 0x001f220000300800 */
[----:B------:R-:W-:Y:S01]  /*13420*/  FADD R0, R120, R0 ;  /* 0x0000000078007221 */ /* 0x000fe20000000000 */
[----:B------:R-:W-:-:S02]  /*13430*/  FADD R122, R121, R122 ;  /* 0x0000007a797a7221 */ /* 0x000fc40000000000 */
[----:B------:R-:W4:Y:S01]  /*13440*/  LDL.LU R120, [R1+0x4e4] ;  /* 0x0004e40001787983 */ /* 0x000f220000300800 */
[----:B------:R-:W-:-:S03]  /*13450*/  FADD R124, R123, R124 ;  /* 0x0000007c7b7c7221 */ /* 0x000fc60000000000 */
[----:B------:R0:W-:Y:S01]  /*13460*/  STL [R1+0x214], R0 ;  /* 0x0002140001007387 */ /* 0x0001e20000100800 */
[----:B------:R-:W-:-:S03]  /*13470*/  FADD R126, R125, R126 ;  /* 0x0000007e7d7e7221 */ /* 0x000fc60000000000 */
[----:B0-----:R-:W4:Y:S04]  /*13480*/  LDL.LU R0, [R1+0x25c] ;  /* 0x00025c0001007983 */ /* 0x001f280000300800 */
[----:B------:R-:W4:Y:S04]  /*13490*/  LDL.LU R121, [R1+0x4e0] ;  /* 0x0004e00001797983 */ /* 0x000f280000300800 */
[----:B------:R0:W-:Y:S01]  /*134a0*/  STL [R1+0x218], R122 ;  /* 0x0002187a01007387 */ /* 0x0001e20000100800 */
[----:B------:R-:W-:Y:S01]  /*134b0*/  FADD R128, R127, R128 ;  /* 0x000000807f807221 */ /* 0x000fe20000000000 */
[----:B------:R-:W-:-:S02]  /*134c0*/  FADD R139, R129, R139 ;  /* 0x0000008b818b7221 */ /* 0x000fc40000000000 */
[----:B0-----:R-:W4:Y:S04]  /*134d0*/  LDL.LU R122, [R1+0x4dc] ;  /* 0x0004dc00017a7983 */ /* 0x001f280000300800 */
[----:B------:R-:W4:Y:S04]  /*134e0*/  LDL.LU R123, [R1+0x4d8] ;  /* 0x0004d800017b7983 */ /* 0x000f280000300800 */
[----:B------:R0:W-:Y:S01]  /*134f0*/  STL [R1+0x21c], R124 ;  /* 0x00021c7c01007387 */ /* 0x0001e20000100800 */
[----:B------:R-:W-:-:S03]  /*13500*/  FADD R140, R130, R140 ;  /* 0x0000008c828c7221 */ /* 0x000fc60000000000 */
        /* <DEDUP_REMOVED lines=34> */
[----:B------:R0:W-:Y:S04]  /*13730*/  STL [R1+0x240], R145 ;  /* 0x0002409101007387 */ /* 0x0001e80000100800 */
[----:B0-----:R-:W4:Y:S04]  /*13740*/  LDL.LU R145, [R1+0x278] ;  /* 0x0002780001917983 */ /* 0x001f280000300800 */
[----:B------:R-:W4:Y:S04]  /*13750*/  LDL.LU R136, [R1+0x4a4] ;  /* 0x0004a40001887983 */ /* 0x000f280000300800 */
[----:B------:R0:W-:Y:S04]  /*13760*/  STL [R1+0x244], R146 ;  /* 0x0002449201007387 */ /* 0x0001e80000100800 */
[----:B0-----:R-:W4:Y:S04]  /*13770*/  LDL.LU R146, [R1+0x27c] ;  /* 0x00027c0001927983 */ /* 0x001f280000300800 */
[----:B------:R-:W4:Y:S04]  /*13780*/  LDL.LU R137, [R1+0x4a0] ;  /* 0x0004a00001897983 */ /* 0x000f280000300800 */
[----:B------:R0:W-:Y:S04]  /*13790*/  STL [R1+0x248], R147 ;  /* 0x0002489301007387 */ /* 0x0001e80000100800 */
[----:B0-----:R-:W4:Y:S04]  /*137a0*/  LDL.LU R147, [R1+0x280] ;  /* 0x0002800001937983 */ /* 0x001f280000300800 */
[----:B------:R-:W4:Y:S01]  /*137b0*/  LDL.LU R138, [R1+0x49c] ;  /* 0x00049c00018a7983 */ /* 0x000f220000300800 */
[----:B---3--:R-:W-:-:S03]  /*137c0*/  FADD R149, R24, R149 ;  /* 0x0000009518957221 */ /* 0x008fc60000000000 */
[----:B------:R0:W-:Y:S04]  /*137d0*/  STL [R1+0x24c], R148 ;  /* 0x00024c9401007387 */ /* 0x0001e80000100800 */
[----:B0-----:R-:W3:Y:S04]  /*137e0*/  LDL.LU R148, [R1+0x284] ;  /* 0x0002840001947983 */ /* 0x001ee80000300800 */
[----:B------:R0:W-:Y:S01]  /*137f0*/  STL [R1+0x250], R149 ;  /* 0x0002509501007387 */ /* 0x0001e20000100800 */
[----:B--2---:R-:W-:-:S03]  /*13800*/  FADD R150, R25, R150 ;  /* 0x0000009619967221 */ /* 0x004fc60000000000 */
[----:B0-----:R-:W2:Y:S04]  /*13810*/  LDL.LU R149, [R1+0x288] ;  /* 0x0002880001957983 */ /* 0x001ea80000300800 */
[----:B------:R0:W-:Y:S04]  /*13820*/  STL [R1+0x254], R150 ;  /* 0x0002549601007387 */ /* 0x0001e80000100800 */
[----:B0-----:R-:W2:Y:S01]  /*13830*/  LDL.LU R150, [R1+0x28c] ;  /* 0x00028c0001967983 */ /* 0x001ea20000300800 */
[----:B----4-:R-:W-:-:S05]  /*13840*/  FADD R151, R26, R151 ;  /* 0x000000971a977221 */ /* 0x010fca0000000000 */
[----:B------:R0:W-:Y:S04]  /*13850*/  STL [R1+0x258], R151 ;  /* 0x0002589701007387 */ /* 0x0001e80000100800 */
[----:B0-----:R-:W4:Y:S01]  /*13860*/  LDL.LU R151, [R1+0x290] ;  /* 0x0002900001977983 */ /* 0x001f220000300800 */
[----:B------:R-:W-:-:S03]  /*13870*/  FADD R0, R27, R0 ;  /* 0x000000001b007221 */ /* 0x000fc60000000000 */
[----:B------:R-:W4:Y:S04]  /*13880*/  LDL.LU R27, [R1+0x2c8] ;  /* 0x0002c800011b7983 */ /* 0x000f280000300800 */
[----:B------:R-:W4:Y:S04]  /*13890*/  LDL.LU R26, [R1+0x2cc] ;  /* 0x0002cc00011a7983 */ /* 0x000f280000300800 */
[----:B------:R-:W4:Y:S04]  /*138a0*/  LDL.LU R25, [R1+0x2d0] ;  /* 0x0002d00001197983 */ /* 0x000f280000300800 */
[----:B------:R0:W-:Y:S04]  /*138b0*/  STL [R1+0x25c], R0 ;  /* 0x00025c0001007387 */ /* 0x0001e80000100800 */
[----:B------:R-:W4:Y:S04]  /*138c0*/  LDL.LU R24, [R1+0x2d4] ;  /* 0x0002d40001187983 */ /* 0x000f280000300800 */
[----:B0-----:R-:W4:Y:S01]  /*138d0*/  LDL.LU R0, [R1+0x2d8] ;  /* 0x0002d80001007983 */ /* 0x001f220000300800 */
[----:B------:R-:W-:-:S05]  /*138e0*/  FADD R139, R28, R139 ;  /* 0x0000008b1c8b7221 */ /* 0x000fca0000000000 */
[----:B------:R0:W-:Y:S04]  /*138f0*/  STL [R1+0x260], R139 ;  /* 0x0002608b01007387 */ /* 0x0001e80000100800 */
[----:B0-----:R-:W4:Y:S01]  /*13900*/  LDL.LU R139, [R1+0x498] ;  /* 0x00049800018b7983 */ /* 0x001f220000300800 */
[----:B------:R-:W-:-:S03]  /*13910*/  FADD R140, R29, R140 ;  /* 0x0000008c1d8c7221 */ /* 0x000fc60000000000 */
[----:B------:R-:W4:Y:S04]  /*13920*/  LDL.LU R28, [R1+0x2c4] ;  /* 0x0002c400011c7983 */ /* 0x000f280000300800 */
        /* <DEDUP_REMOVED lines=30> */
[----:B---3--:R-:W-:-:S03]  /*13b10*/  FADD R148, R37, R148 ;  /* 0x0000009425947221 */ /* 0x008fc60000000000 */
[----:B------:R-:W3:Y:S04]  /*13b20*/  LDL.LU R36, [R1+0x2a4] ;  /* 0x0002a40001247983 */ /* 0x000ee80000300800 */
[----:B------:R0:W-:Y:S01]  /*13b30*/  STL [R1+0x284], R148 ;  /* 0x0002849401007387 */ /* 0x0001e20000100800 */
[----:B--2---:R-:W-:-:S03]  /*13b40*/  FADD R149, R38, R149 ;  /* 0x0000009526957221 */ /* 0x004fc60000000000 */
[----:B0-----:R-:W2:Y:S04]  /*13b50*/  LDL.LU R148, [R1+0x474] ;  /* 0x0004740001947983 */ /* 0x001ea80000300800 */
[----:B------:R-:W2:Y:S04]  /*13b60*/  LDL.LU R37, [R1+0x2a0] ;  /* 0x0002a00001257983 */ /* 0x000ea80000300800 */
[----:B------:R0:W-:Y:S01]  /*13b70*/  STL [R1+0x288], R149 ;  /* 0x0002889501007387 */ /* 0x0001e20000100800 */
[----:B------:R-:W-:-:S03]  /*13b80*/  FADD R150, R39, R150 ;  /* 0x0000009627967221 */ /* 0x000fc60000000000 */
[----:B0-----:R-:W2:Y:S04]  /*13b90*/  LDL.LU R149, [R1+0x470] ;  /* 0x0004700001957983 */ /* 0x001ea80000300800 */
[----:B------:R-:W2:Y:S04]  /*13ba0*/  LDL.LU R38, [R1+0x29c] ;  /* 0x00029c0001267983 */ /* 0x000ea80000300800 */
[----:B------:R0:W-:Y:S01]  /*13bb0*/  STL [R1+0x28c], R150 ;  /* 0x00028c9601007387 */ /* 0x0001e20000100800 */
[----:B----4-:R-:W-:-:S03]  /*13bc0*/  FADD R151, R40, R151 ;  /* 0x0000009728977221 */ /* 0x010fc60000000000 */
[----:B0-----:R-:W4:Y:S04]  /*13bd0*/  LDL.LU R150, [R1+0x46c] ;  /* 0x00046c0001967983 */ /* 0x001f280000300800 */
[----:B------:R-:W4:Y:S04]  /*13be0*/  LDL.LU R39, [R1+0x298] ;  /* 0x0002980001277983 */ /* 0x000f280000300800 */
[----:B------:R0:W-:Y:S04]  /*13bf0*/  STL [R1+0x290], R151 ;  /* 0x0002909701007387 */ /* 0x0001e80000100800 */
[----:B0-----:R-:W4:Y:S04]  /*13c00*/  LDL.LU R151, [R1+0x468] ;  /* 0x0004680001977983 */ /* 0x001f280000300800 */
[----:B------:R-:W4:Y:S01]  /*13c10*/  LDL.LU R40, [R1+0x294] ;  /* 0x0002940001287983 */ /* 0x000f220000300800 */
        /* <DEDUP_REMOVED lines=13> */
[----:B---3--:R-:W-:Y:S01]  /*13cf0*/  FADD R36, R45, R36 ;  /* 0x000000242d247221 */ /* 0x008fe20000000000 */
[----:B--2---:R-:W-:Y:S01]  /*13d00*/  FADD R37, R44, R37 ;  /* 0x000000252c257221 */ /* 0x004fe20000000000 */
[----:B------:R-:W-:Y:S01]  /*13d10*/  FADD R38, R43, R38 ;  /* 0x000000262b267221 */ /* 0x000fe20000000000 */
[----:B----4-:R-:W-:Y:S01]  /*13d20*/  FADD R39, R42, R39 ;  /* 0x000000272a277221 */ /* 0x010fe20000000000 */
[----:B------:R-:W-:-:S05]  /*13d30*/  FADD R40, R41, R40 ;  /* 0x0000002829287221 */ /* 0x000fca0000000000 */
[----:B------:R0:W-:Y:S04]  /*13d40*/  STL [R1+0x294], R40 ;  /* 0x0002942801007387 */ /* 0x0001e80000100800 */
        /* <DEDUP_REMOVED lines=14> */
[----:B------:R-:W4:Y:S04]  /*13e30*/  LDL.LU R53, [R1+0x2dc] ;  /* 0x0002dc0001357983 */ /* 0x000f280000300800 */
[----:B------:R4:W-:Y:S04]  /*13e40*/  STL [R1+0x2d0], R25 ;  /* 0x0002d01901007387 */ /* 0x0009e80000100800 */
[----:B------:R-:W4:Y:S04]  /*13e50*/  LDL.LU R52, [R1+0x2e0] ;  /* 0x0002e00001347983 */ /* 0x000f280000300800 */
[----:B------:R4:W-:Y:S04]  /*13e60*/  STL [R1+0x2d4], R24 ;  /* 0x0002d41801007387 */ /* 0x0009e80000100800 */
        /* <DEDUP_REMOVED lines=14> */
[----:B--2---:R-:W2:Y:S04]  /*13f50*/  LDL.LU R38, [R1+0x318] ;  /* 0x0003180001267983 */ /* 0x004ea80000300800 */
        /* <DEDUP_REMOVED lines=14> */
[----:B------:R-:W4:Y:S01]  /*14040*/  LDL.LU R0, [R1+0x354] ;  /* 0x0003540001007983 */ /* 0x000f220000300800 */
[----:B------:R-:W-:Y:S01]  /*14050*/  FADD R53, R59, R53 ;  /* 0x000000353b357221 */ /* 0x000fe20000000000 */
        /* <DEDUP_REMOVED lines=242> */
[----:B------:R-:W-:Y:S01]  /*14f80*/  FADD R24, R150, R24 ;  /* 0x0000001896187221 */ /* 0x000fe20000000000 */
[----:B------:R-:W-:-:S05]  /*14f90*/  FADD R0, R0, R151 ;  /* 0x0000009700007221 */ /* 0x000fca0000000000 */
[----:B------:R1:W-:Y:S04]  /*14fa0*/  STL [R1+0x44c], R0 ;  /* 0x00044c0001007387 */ /* 0x0003e80000100800 */
[----:B------:R1:W-:Y:S04]  /*14fb0*/  STL [R1+0x444], R25 ;  /* 0x0004441901007387 */ /* 0x0003e80000100800 */
[----:B------:R1:W-:Y:S02]  /*14fc0*/  STL [R1+0x448], R24 ;  /* 0x0004481801007387 */ /* 0x0003e40000100800 */
.L_x_28:
[----:B01----:R-:W0:Y:S02]  /*14fd0*/  LDC R0, c[0x0][0x28c] ;  /* 0x0000a300ff007b82 */ /* 0x003e240000000800 */
[----:B0-----:R-:W-:-:S13]  /*14fe0*/  ISETP.GE.AND P0, PT, R0, 0x1, PT ;  /* 0x000000010000780c */ /* 0x001fda0003f06270 */
[----:B------:R-:W-:Y:S05]  /*14ff0*/  @!P0 BRA `(.L_x_29) ;  /* 0x0000000000488947 */ /* 0x000fea0003800000 */
[----:B------:R-:W-:-:S06]  /*15000*/  UISETP.NE.AND UP0, UPT, UR22, 0x3, UPT ;  /* 0x000000031600788c */ /* 0x000fcc000bf05270 */
[----:B------:R-:W-:-:S13]  /*15010*/  PLOP3.LUT P0, PT, PT, PT, UP0, 0x80, 0x0 ;  /* 0x000000000000781c */ /* 0x000fda0003f0f008 */
[----:B------:R-:W-:Y:S05]  /*15020*/  @!P0 BRA `(.L_x_30) ;  /* 0x0000000000048947 */ /* 0x000fea0003800000 */
[----:B------:R-:W-:Y:S01]  /*15030*/  BPT.TRAP 0x1 ;  /* 0x000000040000795c */ /* 0x000fe20000300000 */
.L_x_30:
[----:B------:R-:W-:-:S04]  /*15040*/  UISETP.LT.AND UP0, UPT, UR10, 0x1, UPT ;  /* 0x000000010a00788c */ /* 0x000fc8000bf01270 */
[----:B------:R-:W-:Y:S02]  /*15050*/  USEL UR8, UR10, 0x1, UP0 ;  /* 0x000000010a087887 */ /* 0x000fe40008000000 */
[----:B------:R-:W-:Y:S02]  /*15060*/  UISETP.GT.U32.AND UP0, UPT, UR13, 0x1, UPT ;  /* 0x000000010d00788c */ /* 0x000fe4000bf04070 */
[----:B------:R-:W-:-:S04]  /*15070*/  UIADD3 UR8, UR5, UR10, -UR8 ;  /* 0x0000000a05087290 */ /* 0x000fc8000fffe808 */
[----:B------:R-:W-:Y:S01]  /*15080*/  UIMAD.WIDE.U32 UR6, UR8, -0x55555555, URZ ;  /* 0xaaaaaaab080678a5 */ /* 0x000fe2000f8e003f */
[----:B------:R-:W-:-:S03]  /*15090*/  PLOP3.LUT P0, PT, PT, PT, UP0, 0x80, 0x0 ;  /* 0x000000000000781c */ /* 0x000fc60003f0f008 */
[----:B------:R-:W-:-:S04]  /*150a0*/  USHF.R.U32.HI UR6, URZ, 0x1, UR7 ;  /* 0x000000013f067899 */ /* 0x000fc80008011607 */
[----:B------:R-:W-:-:S04]  /*150b0*/  UIMAD UR8, UR6, -0x3, UR8 ;  /* 0xfffffffd060878a4 */ /* 0x000fc8000f8e0208 */
[----:B------:R-:W-:-:S04]  /*150c0*/  ULEA UR8, UR8, UR12, 0x3 ;  /* 0x0000000c08087291 */ /* 0x000fc8000f8e183f */
[----:B------:R-:W-:-:S04]  /*150d0*/  UIADD3 UR8, UR8, 0x18, URZ ;  /* 0x0000001808087890 */ /* 0x000fc8000fffe03f */
[----:B------:R-:W-:-:S09]  /*150e0*/  UPRMT UR8, URZ, 0x654, UR8 ;  /* 0x000006543f087896 */ /* 0x000fd20008000008 */
[----:B------:R-:W-:Y:S01]  /*150f0*/  SYNCS.ARRIVE.TRANS64.RED.A1T0 RZ, [UR8], RZ ;  /* 0x000000ffffff79a7 */ /* 0x000fe20008100408 */
[----:B------:R-:W-:Y:S05]  /*15100*/  @P0 BRA `(.L_x_29) ;  /* 0x0000000000040947 */ /* 0x000fea0003800000 */
[----:B------:R-:W-:Y:S01]  /*15110*/  BPT.TRAP 0x1 ;  /* 0x000000040000795c */ /* 0x000fe20000300000 */
.L_x_29:
[----:B------:R-:W3:Y:S01]  /*15120*/  LDL.LU R28, [R1+0x45c] ;  /* 0x00045c00011c7983 */ /* 0x000ee20000300800 */
[----:B------:R-:W0:Y:S01]  /*15130*/  LDC R25, c[0x0][0x288] ;  /* 0x0000a200ff197b82 */ /* 0x000e220000000800 */
[----:B------:R-:W1:Y:S01]  /*15140*/  S2R R27, SR_TID.X ;  /* 0x00000000001b7919 */ /* 0x000e620000002100 */
[----:B------:R-:W-:Y:S01]  /*15150*/  UIADD3 UR8, UR10, UR5, URZ ;  /* 0x000000050a087290 */ /* 0x000fe2000fffe03f */
[----:B------:R-:W-:Y:S01]  /*15160*/  ULDC UR6, c[0x0][0x284] ;  /* 0x0000a10000067ab9 */ /* 0x000fe20000000800 */
[----:B------:R-:W4:Y:S01]  /*15170*/  LDL.LU R26, [R1+0x458] ;  /* 0x00045800011a7983 */ /* 0x000f220000300800 */
[----:B------:R-:W-:Y:S01]  /*15180*/  USHF.R.S32.HI UR11, URZ, 0x1f, UR9 ;  /* 0x0000001f3f0b7899 */ /* 0x000fe20008011409 */
[----:B------:R-:W-:Y:S01]  /*15190*/  IMAD.MOV.U32 R41, RZ, RZ, -0x1 ;  /* 0xffffffffff297424 */ /* 0x000fe200078e00ff */
[----:B------:R-:W-:Y:S01]  /*151a0*/  UISETP.GT.U32.AND UP0, UPT, UR8, 0x2, UPT ;  /* 0x000000020800788c */ /* 0x000fe2000bf04070 */
[----:B------:R-:W-:Y:S01]  /*151b0*/  ULDC.64 UR16, c[0x0][0x5d0] ;  /* 0x0001740000107ab9 */ /* 0x000fe20000000a00 */
[----:B------:R-:W-:-:S02]  /*151c0*/  UISETP.GE.U32.AND UP1, UPT, UR10, 0x3, UPT ;  /* 0x000000030a00788c */ /* 0x000fc4000bf26070 */
[----:B------:R-:W-:Y:S02]  /*151d0*/  UIMAD UR5, UR11, UR16, URZ ;  /* 0x000000100b0572a4 */ /* 0x000fe4000f8e023f */
[----:B------:R-:W-:Y:S01]  /*151e0*/  UISETP.LT.U32.AND UP0, UPT, UR10, 0x3, UP0 ;  /* 0x000000030a00788c */ /* 0x000fe20008701070 */
[C---:B-1----:R-:W-:Y:S01]  /*151f0*/  LOP3.LUT R24, R27.reuse, 0x3, RZ, 0xc0, !PT ;  /* 0x000000031b187812 */ /* 0x042fe200078ec0ff */
[----:B------:R-:W-:Y:S01]  /*15200*/  IMAD.SHL.U32 R32, R27, 0x2, RZ ;  /* 0x000000021b207824 */ /* 0x000fe200078e00ff */
[----:B------:R-:W-:-:S03]  /*15210*/  SHF.R.U32.HI R34, RZ, 0x7, R27 ;  /* 0x00000007ff227819 */ /* 0x000fc6000001161b */
[----:B0-----:R-:W-:Y:S01]  /*15220*/  IMAD R24, R24, -0x2, R25 ;  /* 0xfffffffe18187824 */ /* 0x001fe200078e0219 */
[----:B------:R-:W-:Y:S02]  /*15230*/  LOP3.LUT R34, R34, 0x1, RZ, 0xc0, !PT ;  /* 0x0000000122227812 */ /* 0x000fe400078ec0ff */
[----:B------:R-:W-:-:S03]  /*15240*/  LOP3.LUT R32, R32, 0x6, RZ, 0xc0, !PT ;  /* 0x0000000620207812 */ /* 0x000fc600078ec0ff */
[----:B------:R-:W-:Y:S02]  /*15250*/  IMAD.SHL.U32 R35, R34, 0x40, RZ ;  /* 0x0000004022237824 */ /* 0x000fe400078e00ff */
[----:B---3--:R-:W-:-:S04]  /*15260*/  IMAD.WIDE R36, R28, 0x100, RZ ;  /* 0x000001001c247825 */ /* 0x008fc800078e02ff */
[----:B----4-:R-:W-:Y:S01]  /*15270*/  IMAD.SHL.U32 R0, R26, 0x100, RZ ;  /* 0x000001001a007824 */ /* 0x010fe200078e00ff */
[----:B------:R-:W-:Y:S01]  /*15280*/  PRMT R32, R32, 0x6540, R26 ;  /* 0x0000654020207816 */ /* 0x000fe2000000001a */
[----:B------:R-:W-:-:S03]  /*15290*/  IMAD.U32 R26, RZ, RZ, UR16 ;  /* 0x00000010ff1a7e24 */ /* 0x000fc6000f8e00ff */
[----:B------:R-:W-:Y:S01]  /*152a0*/  ISETP.GE.AND P0, PT, R0, R25, PT ;  /* 0x000000190000720c */ /* 0x000fe20003f06270 */
[----:B------:R-:W-:Y:S01]  /*152b0*/  IMAD.IADD R0, R24, 0x1, -R0 ;  /* 0x0000000118007824 */ /* 0x000fe200078e0a00 */
[----:B------:R-:W-:Y:S02]  /*152c0*/  SHF.R.U32.HI R24, RZ, 0x2, R27 ;  /* 0x00000002ff187819 */ /* 0x000fe4000001161b */
[----:B------:R-:W-:Y:S02]  /*152d0*/  LOP3.LUT R25, R27, 0x60, RZ, 0xc0, !PT ;  /* 0x000000601b197812 */ /* 0x000fe400078ec0ff */
[----:B------:R-:W-:Y:S02]  /*152e0*/  LOP3.LUT R24, R24, 0x7, RZ, 0xc0, !PT ;  /* 0x0000000718187812 */ /* 0x000fe400078ec0ff */
[----:B------:R-:W-:Y:S02]  /*152f0*/  SHF.R.U32.HI R25, RZ, 0x1, R25 ;  /* 0x00000001ff197819 */ /* 0x000fe40000011619 */
[----:B------:R-:W-:-:S02]  /*15300*/  LOP3.LUT R35, R35, 0x40, R24, 0xe2, !PT ;  /* 0x0000004023237812 */ /* 0x000fc400078ee218 */
[----:B------:R-:W-:Y:S02]  /*15310*/  IADD3 R24, RZ, -R25, -R24 ;  /* 0x80000019ff187210 */ /* 0x000fe40007ffe818 */
[----:B------:R-:W-:Y:S02]  /*15320*/  SHF.R.S32.HI R33, RZ, 0x1f, R32 ;  /* 0x0000001fff217819 */ /* 0x000fe40000011420 */
[----:B------:R-:W-:Y:S01]  /*15330*/  LOP3.LUT R35, R36, R35, R25, 0xfe, !PT ;  /* 0x0000002324237212 */ /* 0x000fe200078efe19 */
[----:B------:R-:W-:Y:S02]  /*15340*/  IMAD R34, R34, -0x40, R24 ;  /* 0xffffffc022227824 */ /* 0x000fe400078e0218 */
[----:B------:R-:W-:Y:S02]  /*15350*/  IMAD.SHL.U32 R24, R28, 0x100, RZ ;  /* 0x000001001c187824 */ /* 0x000fe400078e00ff */
[----:B------:R-:W-:-:S03]  /*15360*/  IMAD.WIDE.U32 R26, R26, UR9, R32 ;  /* 0x000000091a1a7c25 */ /* 0x000fc6000f8e0020 */
[C---:B------:R-:W-:Y:S02]  /*15370*/  IADD3 R34, -R24.reuse, UR6, R34 ;  /* 0x0000000618227c10 */ /* 0x040fe4000fffe122 */
[----:B------:R-:W-:Y:S01]  /*15380*/  ISETP.GE.OR P0, PT, R24, UR6, P0 ;  /* 0x0000000618007c0c */ /* 0x000fe20008706670 */
[----:B------:R-:W-:-:S04]  /*15390*/  UIMAD.WIDE.U32 UR6, UR8, -0x55555555, URZ ;  /* 0xaaaaaaab080678a5 */ /* 0x000fc8000f8e003f */
[----:B------:R-:W-:Y:S02]  /*153a0*/  USHF.R.U32.HI UR6, URZ, 0x1, UR7 ;  /* 0x000000013f067899 */ /* 0x000fe40008011607 */
[----:B------:R-:W-:Y:S02]  /*153b0*/  UIMAD UR7, UR9, UR17, UR5 ;  /* 0x00000011090772a4 */ /* 0x000fe4000f8e0205 */
[----:B------:R-:W-:-:S04]  /*153c0*/  USEL UR5, URZ, 0x1, !UP0 ;  /* 0x000000013f057887 */ /* 0x000fc8000c000000 */
[----:B------:R-:W-:Y:S01]  /*153d0*/  ULOP3.LUT UR4, UR4, UR5, URZ, 0x3c, !UPT ;  /* 0x0000000504047292 */ /* 0x000fe2000f8e3c3f */
[----:B------:R-:W-:Y:S01]  /*153e0*/  VIADD R27, R27, UR7 ;  /* 0x000000071b1b7c36 */ /* 0x000fe20008000000 */
[----:B------:R-:W-:Y:S02]  /*153f0*/  UIMAD UR5, UR6, -0x3, UR8 ;  /* 0xfffffffd060578a4 */ /* 0x000fe4000f8e0208 */
[----:B------:R-:W-:Y:S01]  /*15400*/  @UP1 ULOP3.LUT UR4, UR4, 0x1, UR6, 0x78, !UPT ;  /* 0x0000000104041892 */ /* 0x000fe2000f8e7806 */
[----:B------:R-:W-:Y:S11]  /*15410*/  @P0 BRA `(.L_x_31) ;  /* 0x0000012400ac0947 */ /* 0x000ff60003800000 */
[----:B------:R-:W0:Y:S01]  /*15420*/  LDC.64 R28, c[0x0][0x5c8] ;  /* 0x00017200ff1c7b82 */ /* 0x000e220000000a00 */
[----:B------:R-:W-:Y:S01]  /*15430*/  ULDC.64 UR6, c[0x0][0x5c0] ;  /* 0x0001700000067ab9 */ /* 0x000fe20000000a00 */
[----:B------:R-:W-:Y:S01]  /*15440*/  BSSY B0, `(.L_x_31) ;  /* 0x0001268000007945 */ /* 0x000fe20003800000 */
[-C--:B0-----:R-:W-:Y:S01]  /*15450*/  IMAD R24, R37, R28.reuse, RZ ;  /* 0x0000001c25187224 */ /* 0x081fe200078e02ff */
[----:B------:R-:W-:Y:S01]  /*15460*/  SHF.L.U64.HI R38, R28, 0x3, R29 ;  /* 0x000000031c267819 */ /* 0x000fe2000001021d */
[----:B------:R-:W-:-:S04]  /*15470*/  IMAD.WIDE.U32 R26, R35, R28, R26 ;  /* 0x0000001c231a7225 */ /* 0x000fc800078e001a */
[----:B------:R-:W-:Y:S01]  /*15480*/  IMAD R24, R35, R29, R24 ;  /* 0x0000001d23187224 */ /* 0x000fe200078e0218 */
[C---:B------:R-:W-:Y:S01]  /*15490*/  LEA R30, P2, R28.reuse, R26, 0x7 ;  /* 0x0000001a1c1e7211 */ /* 0x040fe200078438ff */
[----:B------:R-:W-:Y:S02]  /*154a0*/  IMAD.SHL.U32 R25, R28, 0x8, RZ ;  /* 0x000000081c197824 */ /* 0x000fe400078e00ff */
[----:B------:R-:W-:Y:S01]  /*154b0*/  IMAD.IADD R27, R27, 0x1, R24 ;  /* 0x000000011b1b7824 */ /* 0x000fe200078e0218 */
[C---:B------:R-:W-:Y:S02]  /*154c0*/  IADD3 R24, P5, R26.reuse, UR6, RZ ;  /* 0x000000061a187c10 */ /* 0x040fe4000ffbe0ff */
[----:B------:R-:W-:Y:S02]  /*154d0*/  IADD3 R26, P0, P1, R26, UR6, R25 ;  /* 0x000000061a1a7c10 */ /* 0x000fe4000f91e019 */
[----:B------:R-:W-:Y:S02]  /*154e0*/  LEA.HI.X R31, R28, R27, R29, 0x7, P2 ;  /* 0x0000001b1c1f7211 */ /* 0x000fe400010f3c1d */
[----:B------:R-:W-:-:S02]  /*154f0*/  IADD3 R28, P2, P3, R30, UR6, R25 ;  /* 0x000000061e1c7c10 */ /* 0x000fc4000fb5e019 */
[----:B------:R-:W-:Y:S02]  /*15500*/  IADD3.X R25, R27, UR7, RZ, P5, !PT ;  /* 0x000000071b197c10 */ /* 0x000fe4000affe4ff */
[----:B------:R-:W-:Y:S02]  /*15510*/  FSETP.NEU.AND P5, PT, RZ, UR21, PT ;  /* 0x00000015ff007c0b */ /* 0x000fe4000bfad000 */
[----:B------:R-:W-:Y:S02]  /*15520*/  IADD3 R30, P6, R30, UR6, RZ ;  /* 0x000000061e1e7c10 */ /* 0x000fe4000ffde0ff */
[--C-:B------:R-:W-:Y:S02]  /*15530*/  IADD3.X R29, R31, UR7, R38.reuse, P2, P3 ;  /* 0x000000071f1d7c10 */ /* 0x100fe400097e6426 */
[----:B------:R-:W-:Y:S02]  /*15540*/  IADD3.X R27, R27, UR7, R38, P0, P1 ;  /* 0x000000071b1b7c10 */ /* 0x000fe400087e2426 */
[----:B------:R-:W-:-:S05]  /*15550*/  IADD3.X R31, R31, UR7, RZ, P6, !PT ;  /* 0x000000071f1f7c10 */ /* 0x000fca000b7fe4ff */
[----:B------:R-:W-:Y:S05]  /*15560*/  @!P5 BRA `(.L_x_32) ;  /* 0x000000d800f4d947 */ /* 0x000fea0003800000 */
[----:B------:R-:W-:Y:S01]  /*15570*/  ULDC.64 UR6, c[0x0][0x5b8] ;  /* 0x00016e0000067ab9 */ /* 0x000fe20000000a00 */
[----:B------:R-:W-:Y:S01]  /*15580*/  BSSY B1, `(.L_x_33) ;  /* 0x0000013000017945 */ /* 0x000fe20003800000 */
[----:B------:R-:W-:Y:S01]  /*15590*/  IMAD.U32 R38, RZ, RZ, UR6 ;  /* 0x00000006ff267e24 */ /* 0x000fe2000f8e00ff */
[----:B------:R-:W-:-:S03]  /*155a0*/  UIMAD UR6, UR11, UR6, URZ ;  /* 0x000000060b0672a4 */ /* 0x000fc6000f8e023f */
[----:B------:R-:W-:Y:S01]  /*155b0*/  IMAD.WIDE.U32 R32, R38, UR9, R32 ;  /* 0x0000000926207c25 */ /* 0x000fe2000f8e0020 */
[----:B------:R-:W-:-:S03]  /*155c0*/  UIMAD UR6, UR9, UR7, UR6 ;  /* 0x00000007090672a4 */ /* 0x000fc6000f8e0206 */
[----:B------:R-:W-:Y:S01]  /*155d0*/  IMAD.MOV.U32 R38, RZ, RZ, R32 ;  /* 0x000000ffff267224 */ /* 0x000fe200078e0020 */
[----:B------:R-:W-:Y:S02]  /*155e0*/  ULDC.64 UR8, c[0x0][0x5a8] ;  /* 0x00016a0000087ab9 */ /* 0x000fe40000000a00 */
[----:B------:R-:W-:Y:S01]  /*155f0*/  VIADD R39, R33, UR6 ;  /* 0x0000000621277c36 */ /* 0x000fe20008000000 */
[----:B------:R-:W-:Y:S02]  /*15600*/  ULDC.64 UR6, c[0x0][0x5b0] ;  /* 0x00016c0000067ab9 */ /* 0x000fe40000000a00 */
[----:B------:R-:W-:Y:S02]  /*15610*/  IMAD R40, R37, UR6, RZ ;  /* 0x0000000625287c24 */ /* 0x000fe4000f8e02ff */
[----:B------:R-:W-:-:S04]  /*15620*/  IMAD.WIDE.U32 R32, R35, UR6, R38 ;  /* 0x0000000623207c25 */ /* 0x000fc8000f8e0026 */
[----:B------:R-:W-:Y:S01]  /*15630*/  IMAD R40, R35, UR7, R40 ;  /* 0x0000000723287c24 */ /* 0x000fe2000f8e0228 */
[----:B------:R-:W-:-:S04]  /*15640*/  IADD3 R32, P0, R32, UR8, RZ ;  /* 0x0000000820207c10 */ /* 0x000fc8000ff1e0ff */
[--C-:B------:R-:W-:Y:S02]  /*15650*/  IADD3.X R33, R33, UR9, R40.reuse, P0, !PT ;  /* 0x0000000921217c10 */ /* 0x100fe400087fe428 */
[----:B------:R-:W-:Y:S02]  /*15660*/  ISETP.GE.AND P0, PT, R34, 0x1, PT ;  /* 0x000000012200780c */ /* 0x000fe40003f06270 */
[----:B------:R-:W-:Y:S02]  /*15670*/  PRMT R40, RZ, 0x7610, R40 ;  /* 0x00007610ff287816 */ /* 0x000fe40000000028 */
[----:B------:R-:W-:-:S13]  /*15680*/  ISETP.LT.OR P1, PT, R0, 0x1, !P0 ;  /* 0x000000010000780c */ /* 0x000fda0004721670 */
[----:B------:R-:W-:Y:S05]  /*15690*/  @P1 BRA `(.L_x_34) ;  /* 0x0000000000041947 */ /* 0x000fea0003800000 */
[----:B------:R0:W5:Y:S02]  /*156a0*/  LDG.E.U8 R40, desc[UR14][R32.64] ;  /* 0x0000000e20287981 */ /* 0x000164000c1e1100 */
.L_x_34:
[----:B------:R-:W-:Y:S05]  /*156b0*/  BSYNC B1 ;  /* 0x0000000000017941 */ /* 0x000fea0003800000 */
.L_x_33:
[----:B-----5:R-:W-:Y:S01]  /*156c0*/  LOP3.LUT R40, R40, 0xff, RZ, 0xc0, !PT ;  /* 0x000000ff28287812 */ /* 0x020fe200078ec0ff */
[----:B------:R-:W-:Y:S03]  /*156d0*/  BSSY B1, `(.L_x_35) ;  /* 0x000000b000017945 */ /* 0x000fe60003800000 */
[----:B------:R-:W-:-:S05]  /*156e0*/  F2FP.F16.E5M2.UNPACK_B R40, R40 ;  /* 0x00000028ff28723e */ /* 0x000fca00020004ff */
[----:B------:R-:W-:-:S05]  /*156f0*/  HADD2.F32 R40, -RZ, R40.H0_H0 ;  /* 0x20000028ff287230 */ /* 0x000fca0000004100 */
[----:B------:R-:W-:-:S04]  /*15700*/  FMUL R40, R40, UR21 ;  /* 0x0000001528287c20 */ /* 0x000fc80008400000 */
[----:B------:R-:W-:-:S05]  /*15710*/  FFMA R2, R2, UR20, R40 ;  /* 0x0000001402027c23 */ /* 0x000fca0008000028 */
[----:B------:R-:W-:-:S05]  /*15720*/  F2FP.SATFINITE.E5M2.F32.PACK_AB_MERGE_C R2, RZ, R2, RZ ;  /* 0x00000002ff02723e */ /* 0x000fca00048060ff */
[----:B------:R1:W-:Y:S01]  /*15730*/  @!P1 STG.E.U8 desc[UR14][R24.64], R2 ;  /* 0x0000000218009986 */ /* 0x0003e2000c10110e */
[----:B------:R-:W-:Y:S02]  /*15740*/  ISETP.LT.OR P1, PT, R0, 0x2, !P0 ;  /* 0x000000020000780c */ /* 0x000fe40004721670 */
[----:B-1----:R-:W-:-:S11]  /*15750*/  PRMT R2, RZ, 0x7610, R2 ;  /* 0x00007610ff027816 */ /* 0x002fd60000000002 */
[----:B------:R-:W-:Y:S05]  /*15760*/  @P1 BRA `(.L_x_36) ;  /* 0x0000000000041947 */ /* 0x000fea0003800000 */
[----:B------:R1:W5:Y:S02]  /*15770*/  LDG.E.U8 R2, desc[UR14][R32.64+0x1] ;  /* 0x0000010e20027981 */ /* 0x000364000c1e1100 */
.L_x_36:
[----:B------:R-:W-:Y:S05]  /*15780*/  BSYNC B1 ;  /* 0x0000000000017941 */ /* 0x000fea0003800000 */
.L_x_35:
        /* <DEDUP_REMOVED lines=8> */
[----:B------:R-:W-:-:S05]  /*15810*/  IADD3 R2, P1, R35, 0x8, RZ ;  /* 0x0000000823027810 */ /* 0x000fca0007f3e0ff */
[----:B---3--:R-:W-:-:S04]  /*15820*/  IMAD.X R3, RZ, RZ, R37, P1 ;  /* 0x000000ffff037224 */ /* 0x008fc800008e0625 */
[----:B------:R-:W-:-:S04]  /*15830*/  IMAD R3, R3, UR6, RZ ;  /* 0x0000000603037c24 */ /* 0x000fc8000f8e02ff */
[C---:B------:R-:W-:Y:S02]  /*15840*/  IMAD R40, R2.reuse, UR7, R3 ;  /* 0x0000000702287c24 */ /* 0x040fe4000f8e0203 */
[----:B------:R-:W-:-:S03]  /*15850*/  IMAD.WIDE.U32 R2, R2, UR6, R38 ;  /* 0x0000000602027c25 */ /* 0x000fc6000f8e0026 */
[----:B------:R-:W-:-:S04]  /*15860*/  IADD3 R2, P1, R2, UR8, RZ ;  /* 0x0000000802027c10 */ /* 0x000fc8000ff3e0ff */
[--C-:B------:R-:W-:Y:S02]  /*15870*/  IADD3.X R3, R3, UR9, R40.reuse, P1, !PT ;  /* 0x0000000903037c10 */ /* 0x100fe40008ffe428 */
[----:B------:R-:W-:Y:S02]  /*15880*/  ISETP.GE.AND P1, PT, R34, 0x9, PT ;  /* 0x000000092200780c */ /* 0x000fe40003f26270 */
[----:B------:R-:W-:Y:S02]  /*15890*/  PRMT R40, RZ, 0x7610, R40 ;  /* 0x00007610ff287816 */ /* 0x000fe40000000028 */
[----:B------:R-:W-:-:S13]  /*158a0*/  ISETP.LT.OR P2, PT, R0, 0x1, !P1 ;  /* 0x000000010000780c */ /* 0x000fda0004f41670 */
[----:B------:R-:W-:Y:S05]  /*158b0*/  @P2 BRA `(.L_x_38) ;  /* 0x0000000000042947 */ /* 0x000fea0003800000 */
[----:B------:R3:W5:Y:S02]  /*158c0*/  LDG.E.U8 R40, desc[UR14][R2.64] ;  /* 0x0000000e02287981 */ /* 0x000764000c1e1100 */
.L_x_38:
[----:B------:R-:W-:Y:S05]  /*158d0*/  BSYNC B1 ;  /* 0x0000000000017941 */ /* 0x000fea0003800000 */
.L_x_37:
        /* <DEDUP_REMOVED lines=9> */
[----:B----4-:R-:W-:-:S11]  /*15970*/  PRMT R4, RZ, 0x7610, R4 ;  /* 0x00007610ff047816 */ /* 0x010fd60000000004 */
[----:B------:R-:W-:Y:S05]  /*15980*/  @P2 BRA `(.L_x_40) ;  /* 0x0000000000042947 */ /* 0x000fea0003800000 */
[----:B------:R4:W5:Y:S02]  /*15990*/  LDG.E.U8 R4, desc[UR14][R2.64+0x1] ;  /* 0x0000010e02047981 */ /* 0x000964000c1e1100 */
.L_x_40:
[----:B------:R-:W-:Y:S05]  /*159a0*/  BSYNC B1 ;  /* 0x0000000000017941 */ /* 0x000fea0003800000 */
.L_x_39:
[----:B-----5:R-:W-:Y:S01]  /*159b0*/  LOP3.LUT R4, R4, 0xff, RZ, 0xc0, !PT ;  /* 0x000000ff04047812 */ /* 0x020fe200078ec0ff */
[----:B------:R-:W-:Y:S01]  /*159c0*/  BSSY B1, `(.L_x_41) ;  /* 0x000000b000017945 */ /* 0x000fe20003800000 */
[----:B------:R-:W-:Y:S02]  /*159d0*/  ISETP.LT.OR P3, PT, R0, 0x9, !P0 ;  /* 0x000000090000780c */ /* 0x000fe40004761670 */
[----:B------:R-:W-:-:S05]  /*159e0*/  F2FP.F16.E5M2.UNPACK_B R4, R4 ;  /* 0x00000004ff04723e */ /* 0x000fca00020004ff */
[----:B------:R-:W-:-:S05]  /*159f0*/  HADD2.F32 R4, -RZ, R4.H0_H0 ;  /* 0x20000004ff047230 */ /* 0x000fca0000004100 */
[----:B------:R-:W-:-:S04]  /*15a00*/  FMUL R4, R4, UR21 ;  /* 0x0000001504047c20 */ /* 0x000fc80008400000 */
[--C-:B------:R-:W-:Y:S01]  /*15a10*/  FFMA R5, R5, UR20, R4.reuse ;  /* 0x0000001405057c23 */ /* 0x100fe20008000004 */
[----:B------:R-:W-:-:S04]  /*15a20*/  PRMT R4, RZ, 0x7610, R4 ;  /* 0x00007610ff047816 */ /* 0x000fc80000000004 */
[----:B------:R-:W-:-:S05]  /*15a30*/  F2FP.SATFINITE.E5M2.F32.PACK_AB_MERGE_C R5, RZ, R5, RZ ;  /* 0x00000005ff05723e */ /* 0x000fca00048060ff */
[----:B------:R0:W-:Y:S01]  /*15a40*/  @!P2 STG.E.U8 desc[UR14][R26.64+0x1], R5 ;  /* 0x000001051a00a986 */ /* 0x0001e2000c10110e */
[----:B------:R-:W-:Y:S05]  /*15a50*/  @P3 BRA `(.L_x_42) ;  /* 0x0000000000043947 */ /* 0x000fea0003800000 */
[----:B------:R0:W5:Y:S02]  /*15a60*/  LDG.E.U8 R4, desc[UR14][R32.64+0x8] ;  /* 0x0000080e20047981 */ /* 0x000164000c1e1100 */
.L_x_42:
[----:B------:R-:W-:Y:S05]  /*15a70*/  BSYNC B1 ;  /* 0x0000000000017941 */ /* 0x000fea0003800000 */
.L_x_41:
        /* <DEDUP_REMOVED lines=12> */
.L_x_44:
[----:B------:R-:W-:Y:S05]  /*15b40*/  BSYNC B1 ;  /* 0x0000000000017941 */ /* 0x000fea0003800000 */
.L_x_43:
        /* <DEDUP_REMOVED lines=12> */
.L_x_46:
[----:B------:R-:W-:Y:S05]  /*15c10*/  BSYNC B1 ;  /* 0x0000000000017941 */ /* 0x000fea0003800000 */
.L_x_45:
        /* <DEDUP_REMOVED lines=12> */
.L_x_48:
[----:B------:R-:W-:Y:S05]  /*15ce0*/  BSYNC B1 ;  /* 0x0000000000017941 */ /* 0x000fea0003800000 */
.L_x_47:
        /* <DEDUP_REMOVED lines=12> */
.L_x_50:
[----:B------:R-:W-:Y:S05]  /*15db0*/  BSYNC B1 ;  /* 0x0000000000017941 */ /* 0x000fea0003800000 */
.L_x_49:
        /* <DEDUP_REMOVED lines=12> */
.L_x_52:
[----:B------:R-:W-:Y:S05]  /*15e80*/  BSYNC B1 ;  /* 0x0000000000017941 */ /* 0x000fea0003800000 */
.L_x_51:
        /* <DEDUP_REMOVED lines=12> */
.L_x_54:
[----:B------:R-:W-:Y:S05]  /*15f50*/  BSYNC B1 ;  /* 0x0000000000017941 */ /* 0x000fea0003800000 */
.L_x_53:
        /* <DEDUP_REMOVED lines=12> */
.L_x_56:
[----:B------:R-:W-:Y:S05]  /*16020*/  BSYNC B1 ;  /* 0x0000000000017941 */ /* 0x000fea0003800000 */
.L_x_55:
        /* <DEDUP_REMOVED lines=12> */
.L_x_58:
[----:B------:R-:W-:Y:S05]  /*160f0*/  BSYNC B1 ;  /* 0x0000000000017941 */ /* 0x000fea0003800000 */
.L_x_57:
        /* <DEDUP_REMOVED lines=12> */
.L_x_60:
[----:B------:R-:W-:Y:S05]  /*161c0*/  BSYNC B1 ;  /* 0x0000000000017941 */ /* 0x000fea0003800000 */
.L_x_59:
        /* <DEDUP_REMOVED lines=12> */
.L_x_62:
[----:B------:R-:W-:Y:S05]  /*16290*/  BSYNC B1 ;  /* 0x0000000000017941 */ /* 0x000fea0003800000 */
.L_x_61:
        /* <DEDUP_REMOVED lines=12> */
.L_x_64:
[----:B------:R-:W-:Y:S05]  /*16360*/  BSYNC B1 ;  /* 0x0000000000017941 */ /* 0x000fea0003800000 */
.L_x_63:
        /* <DEDUP_REMOVED lines=12> */
.L_x_66:
[----:B------:R-:W-:Y:S05]  /*16430*/  BSYNC B1 ;  /* 0x0000000000017941 */ /* 0x000fea0003800000 */
.L_x_65:
        /* <DEDUP_REMOVED lines=12> */
.L_x_68:
[----:B------:R-:W-:Y:S05]  /*16500*/  BSYNC B1 ;  /* 0x0000000000017941 */ /* 0x000fea0003800000 */
.L_x_67:
        /* <DEDUP_REMOVED lines=12> */
.L_x_70:
[----:B------:R-:W-:Y:S05]  /*165d0*/  BSYNC B1 ;  /* 0x0000000000017941 */ /* 0x000fea0003800000 */
.L_x_69:
        /* <DEDUP_REMOVED lines=12> */
.L_x_72:
[----:B------:R-:W-:Y:S05]  /*166a0*/  BSYNC B1 ;  /* 0x0000000000017941 */ /* 0x000fea0003800000 */
.L_x_71:
        /* <DEDUP_REMOVED lines=12> */
.L_x_74:
[----:B------:R-:W-:Y:S05]  /*16770*/  BSYNC B1 ;  /* 0x0000000000017941 */ /* 0x000fea0003800000 */
.L_x_73:
        /* <DEDUP_REMOVED lines=12> */
.L_x_76:
[----:B------:R-:W-:Y:S05]  /*16840*/  BSYNC B1 ;  /* 0x0000000000017941 */ /* 0x000fea0003800000 */
.L_x_75:
        /* <DEDUP_REMOVED lines=12> */
.L_x_78:
[----:B------:R-:W-:Y:S05]  /*16910*/  BSYNC B1 ;  /* 0x0000000000017941 */ /* 0x000fea0003800000 */
.L_x_77:
        /* <DEDUP_REMOVED lines=12> */
.L_x_80:
[----:B------:R-:W-:Y:S05]  /*169e0*/  BSYNC B1 ;  /* 0x0000000000017941 */ /* 0x000fea0003800000 */
.L_x_79:
        /* <DEDUP_REMOVED lines=12> */
.L_x_82:
[----:B------:R-:W-:Y:S05]  /*16ab0*/  BSYNC B1 ;  /* 0x0000000000017941 */ /* 0x000fea0003800000 */
.L_x_81:
        /* <DEDUP_REMOVED lines=12> */
.L_x_84:
[----:B------:R-:W-:Y:S05]  /*16b80*/  BSYNC B1 ;  /* 0x0000000000017941 */ /* 0x000fea0003800000 */
.L_x_83:
        /* <DEDUP_REMOVED lines=12> */
.L_x_86:
[----:B------:R-:W-:Y:S05]  /*16c50*/  BSYNC B1 ;  /* 0x0000000000017941 */ /* 0x000fea0003800000 */
.L_x_85:
        /* <DEDUP_REMOVED lines=12> */
.L_x_88:
[----:B------:R-:W-:Y:S05]  /*16d20*/  BSYNC B1 ;  /* 0x0000000000017941 */ /* 0x000fea0003800000 */
.L_x_87:
        /* <DEDUP_REMOVED lines=12> */
.L_x_90:
[----:B------:R-:W-:Y:S05]  /*16df0*/  BSYNC B1 ;  /* 0x0000000000017941 */ /* 0x000fea0003800000 */
.L_x_89:
        /* <DEDUP_REMOVED lines=12> */
.L_x_92:
[----:B------:R-:W-:Y:S05]  /*16ec0*/  BSYNC B1 ;  /* 0x0000000000017941 */ /* 0x000fea0003800000 */
.L_x_91:
        /* <DEDUP_REMOVED lines=12> */
.L_x_94:
[----:B------:R-:W-:Y:S05]  /*16f90*/  BSYNC B1 ;  /* 0x0000000000017941 */ /* 0x000fea0003800000 */
.L_x_93:
        /* <DEDUP_REMOVED lines=12> */
.L_x_96:
[----:B------:R-:W-:Y:S05]  /*17060*/  BSYNC B1 ;  /* 0x0000000000017941 */ /* 0x000fea0003800000 */
.L_x_95:
        /* <DEDUP_REMOVED lines=12> */
.L_x_98:
[----:B------:R-:W-:Y:S05]  /*17130*/  BSYNC B1 ;  /* 0x0000000000017941 */ /* 0x000fea0003800000 */
.L_x_97:
        /* <DEDUP_REMOVED lines=12> */
.L_x_100:
[----:B------:R-:W-:Y:S05]  /*17200*/  BSYNC B1 ;  /* 0x0000000000017941 */ /* 0x000fea0003800000 */
.L_x_99:
        /* <DEDUP_REMOVED lines=12> */
.L_x_102:
[----:B------:R-:W-:Y:S05]  /*172d0*/  BSYNC B1 ;  /* 0x0000000000017941 */ /* 0x000fea0003800000 */
.L_x_101:
        /* <DEDUP_REMOVED lines=12> */
.L_x_104:
[----:B------:R-:W-:Y:S05]  /*173a0*/  BSYNC B1 ;  /* 0x0000000000017941 */ /* 0x000fea0003800000 */
.L_x_103:
        /* <DEDUP_REMOVED lines=12> */
.L_x_106:
[----:B------:R-:W-:Y:S05]  /*17470*/  BSYNC B1 ;  /* 0x0000000000017941 */ /* 0x000fea0003800000 */
.L_x_105:
        /* <DEDUP_REMOVED lines=12> */
.L_x_108:
[----:B------:R-:W-:Y:S05]  /*17540*/  BSYNC B1 ;  /* 0x0000000000017941 */ /* 0x000fea0003800000 */
.L_x_107:
        /* <DEDUP_REMOVED lines=12> */
.L_x_110:
[----:B------:R-:W-:Y:S05]  /*17610*/  BSYNC B1 ;  /* 0x0000000000017941 */ /* 0x000fea0003800000 */
.L_x_109:
        /* <DEDUP_REMOVED lines=12> */
.L_x_112:
[----:B------:R-:W-:Y:S05]  /*176e0*/  BSYNC B1 ;  /* 0x0000000000017941 */ /* 0x000fea0003800000 */
.L_x_111:
        /* <DEDUP_REMOVED lines=12> */
.L_x_114:
[----:B------:R-:W-:Y:S05]  /*177b0*/  BSYNC B1 ;  /* 0x0000000000017941 */ /* 0x000fea0003800000 */
.L_x_113:
[----:B-----5:R-:W-:Y:S01]  /*177c0*/  LOP3.LUT R4, R4, 0xff, RZ, 0xc0, !PT ;  /* 0x000000ff04047812 */ /* 0x020fe200078ec0ff */
[----:B------:R-:W-:Y:S01]  /*177d0*/  BSSY B1, `(.L_x_115) ;  /* 0x000000b000017945 */ /* 0x000fe20003800000 */
[----:B------:R-:W-:Y:S02]  /*177e0*/  ISETP.LT.OR P2, PT, R0, 0x52, !P0 ;  /* 0x000000520000780c */ /* 0x000fe40004741670 */
[----:B------:R-:W-:-:S05]  /*177f0*/  F2FP.F16.E5M2.UNPACK_B R4, R4 ;  /* 0x00000004ff04723e */ /* 0x000fca00020004ff */
[----:B------:R-:W-:-:S05]  /*17800*/  HADD2.F32 R4, -RZ, R4.H0_H0 ;  /* 0x20000004ff047230 */ /* 0x000fca0000004100 */
[----:B------:R-:W-:-:S04]  /*17810*/  FMUL R4, R4, UR21 ;  /* 0x0000001504047c20 */ /* 0x000fc80008400000 */
[----:B------:R-:W-:-:S05]  /*17820*/  FFMA R4, R170, UR20, R4 ;  /* 0x00000014aa047c23 */ /* 0x000fca0008000004 */
[----:B0-----:R-:W-:Y:S02]  /*17830*/  F2FP.SATFINITE.E5M2.F32.PACK_AB_MERGE_C R5, RZ, R4, RZ ;  /* 0x00000004ff05723e */ /* 0x001fe400048060ff */
[----:B------:R-:W-:-:S03]  /*17840*/  PRMT R4, RZ, 0x7610, R4 ;  /* 0x00007610ff047816 */ /* 0x000fc60000000004 */
[----:B------:R0:W-:Y:S01]  /*17850*/  @!P3 STG.E.U8 desc[UR14][R24.64+0x50], R5 ;  /* 0x000050051800b986 */ /* 0x0001e2000c10110e */
[----:B------:R-:W-:Y:S05]  /*17860*/  @P2 BRA `(.L_x_116) ;  /* 0x0000000000042947 */ /* 0x000fea0003800000 */
[----:B------:R0:W5:Y:S02]  /*17870*/  LDG.E.U8 R4, desc[UR14][R32.64+0x51] ;  /* 0x0000510e20047981 */ /* 0x000164000c1e1100 */
.L_x_116:
[----:B------:R-:W-:Y:S05]  /*17880*/  BSYNC B1 ;  /* 0x0000000000017941 */ /* 0x000fea0003800000 */
.L_x_115:
        /* <DEDUP_REMOVED lines=12> */
.L_x_118:
[----:B------:R-:W-:Y:S05]  /*17950*/  BSYNC B1 ;  /* 0x0000000000017941 */ /* 0x000fea0003800000 */
.L_x_117:
        /* <DEDUP_REMOVED lines=12> */
.L_x_120:
[----:B------:R-:W-:Y:S05]  /*17a20*/  BSYNC B1 ;  /* 0x0000000000017941 */ /* 0x000fea0003800000 */
.L_x_119:
        /* <DEDUP_REMOVED lines=12> */
.L_x_122:
[----:B------:R-:W-:Y:S05]  /*17af0*/  BSYNC B1 ;  /* 0x0000000000017941 */ /* 0x000fea0003800000 */
.L_x_121:
[----:B-----5:R-:W-:Y:S01]  /*17b00*/  LOP3.LUT R4, R4, 0xff, RZ, 0xc0, !PT ;  /* 0x000000ff04047812 */ /* 0x020fe200078ec0ff */
[----:B------:R-:W-:Y:S01]  /*17b10*/  BSSY B1, `(.L_x_123) ;  /* 0x000000b000017945 */ /* 0x000fe20003800000 */
[----:B------:R-:W-:Y:S02]  /*17b20*/  ISETP.LT.OR P2, PT, R0, 0x5a, !P0 ;  /* 0x0000005a0000780c */ /* 0x000fe40004741670 */
[----:B------:R-:W-:-:S05]  /*17b30*/  F2FP.F16.E5M2.UNPACK_B R4, R4 ;  /* 0x00000004ff04723e */ /* 0x000fca00020004ff */
[----:B------:R-:W-:-:S05]  /*17b40*/  HADD2.F32 R4, -RZ, R4.H0_H0 ;  /* 0x20000004ff047230 */ /* 0x000fca0000004100 */
[----:B0-----:R-:W-:Y:S01]  /*17b50*/  FMUL R5, R4, UR21 ;  /* 0x0000001504057c20 */ /* 0x001fe20008400000 */
[----:B------:R-:W-:-:S03]  /*17b60*/  PRMT R4, RZ, 0x7610, R4 ;  /* 0x00007610ff047816 */ /* 0x000fc60000000004 */
[----:B------:R-:W-:-:S05]  /*17b70*/  FFMA R5, R174, UR20, R5 ;  /* 0x00000014ae057c23 */ /* 0x000fca0008000005 */
[----:B------:R-:W-:-:S05]  /*17b80*/  F2FP.SATFINITE.E5M2.F32.PACK_AB_MERGE_C R5, RZ, R5, RZ ;  /* 0x00000005ff05723e */ /* 0x000fca00048060ff */
[----:B------:R0:W-:Y:S01]  /*17b90*/  @!P3 STG.E.U8 desc[UR14][R24.64+0x58], R5 ;  /* 0x000058051800b986 */ /* 0x0001e2000c10110e */
[----:B------:R-:W-:Y:S05]  /*17ba0*/  @P2 BRA `(.L_x_124) ;  /* 0x0000000000042947 */ /* 0x000fea0003800000 */
[----:B------:R0:W5:Y:S02]  /*17bb0*/  LDG.E.U8 R4, desc[UR14][R32.64+0x59] ;  /* 0x0000590e20047981 */ /* 0x000164000c1e1100 */
.L_x_124:
[----:B------:R-:W-:Y:S05]  /*17bc0*/  BSYNC B1 ;  /* 0x0000000000017941 */ /* 0x000fea0003800000 */
.L_x_123:
        /* <DEDUP_REMOVED lines=12> */
.L_x_126:
[----:B------:R-:W-:Y:S05]  /*17c90*/  BSYNC B1 ;  /* 0x0000000000017941 */ /* 0x000fea0003800000 */
.L_x_125:
        /* <DEDUP_REMOVED lines=12> */
.L_x_128:
[----:B------:R-:W-:Y:S05]  /*17d60*/  BSYNC B1 ;  /* 0x0000000000017941 */ /* 0x000fea0003800000 */
.L_x_127:
        /* <DEDUP_REMOVED lines=12> */
.L_x_130:
[----:B------:R-:W-:Y:S05]  /*17e30*/  BSYNC B1 ;  /* 0x0000000000017941 */ /* 0x000fea0003800000 */
.L_x_129:
        /* <DEDUP_REMOVED lines=12> */
.L_x_132:
[----:B------:R-:W-:Y:S05]  /*17f00*/  BSYNC B1 ;  /* 0x0000000000017941 */ /* 0x000fea0003800000 */
.L_x_131:
        /* <DEDUP_REMOVED lines=12> */
.L_x_134:
[----:B------:R-:W-:Y:S05]  /*17fd0*/  BSYNC B1 ;  /* 0x0000000000017941 */ /* 0x000fea0003800000 */
.L_x_133:
        /* <DEDUP_REMOVED lines=12> */
.L_x_136:
[----:B------:R-:W-:Y:S05]  /*180a0*/  BSYNC B1 ;  /* 0x0000000000017941 */ /* 0x000fea0003800000 */
.L_x_135:
        /* <DEDUP_REMOVED lines=12> */
.L_x_138:
[----:B------:R-:W-:Y:S05]  /*18170*/  BSYNC B1 ;  /* 0x0000000000017941 */ /* 0x000fea0003800000 */
.L_x_137:
        /* <DEDUP_REMOVED lines=12> */
.L_x_140:
[----:B------:R-:W-:Y:S05]  /*18240*/  BSYNC B1 ;  /* 0x0000000000017941 */ /* 0x000fea0003800000 */
.L_x_139:
        /* <DEDUP_REMOVED lines=12> */
.L_x_142:
[----:B------:R-:W-:Y:S05]  /*18310*/  BSYNC B1 ;  /* 0x0000000000017941 */ /* 0x000fea0003800000 */
.L_x_141:
        /* <DEDUP_REMOVED lines=12> */
.L_x_144:
[----:B------:R-:W-:Y:S05]  /*183e0*/  BSYNC B1 ;  /* 0x0000000000017941 */ /* 0x000fea0003800000 */
.L_x_143:
        /* <DEDUP_REMOVED lines=12> */
.L_x_146:
[----:B------:R-:W-:Y:S05]  /*184b0*/  BSYNC B1 ;  /* 0x0000000000017941 */ /* 0x000fea0003800000 */
.L_x_145:
        /* <DEDUP_REMOVED lines=12> */
.L_x_148:
[----:B------:R-:W-:Y:S05]  /*18580*/  BSYNC B1 ;  /* 0x0000000000017941 */ /* 0x000fea0003800000 */
.L_x_147:
        /* <DEDUP_REMOVED lines=12> */
.L_x_150:
[----:B------:R-:W-:Y:S05]  /*18650*/  BSYNC B1 ;  /* 0x0000000000017941 */ /* 0x000fea0003800000 */
.L_x_149:
        /* <DEDUP_REMOVED lines=12> */
.L_x_152:
[----:B------:R-:W-:Y:S05]  /*18720*/  BSYNC B1 ;  /* 0x0000000000017941 */ /* 0x000fea0003800000 */
.L_x_151:
        /* <DEDUP_REMOVED lines=12> */
.L_x_154:
[----:B------:R-:W-:Y:S05]  /*187f0*/  BSYNC B1 ;  /* 0x0000000000017941 */ /* 0x000fea0003800000 */
.L_x_153:
        /* <DEDUP_REMOVED lines=12> */
.L_x_156:
[----:B------:R-:W-:Y:S05]  /*188c0*/  BSYNC B1 ;  /* 0x0000000000017941 */ /* 0x000fea0003800000 */
.L_x_155:
        /* <DEDUP_REMOVED lines=12> */
.L_x_158:
[----:B------:R-:W-:Y:S05]  /*18990*/  BSYNC B1 ;  /* 0x0000000000017941 */ /* 0x000fea0003800000 */
.L_x_157:
        /* <DEDUP_REMOVED lines=12> */
.L_x_160:
[----:B------:R-:W-:Y:S05]  /*18a60*/  BSYNC B1 ;  /* 0x0000000000017941 */ /* 0x000fea0003800000 */
.L_x_159:
        /* <DEDUP_REMOVED lines=12> */
.L_x_162:
[----:B------:R-:W-:Y:S05]  /*18b30*/  BSYNC B1 ;  /* 0x0000000000017941 */ /* 0x000fea0003800000 */
.L_x_161:
        /* <DEDUP_REMOVED lines=12> */
.L_x_164:
[----:B------:R-:W-:Y:S05]  /*18c00*/  BSYNC B1 ;  /* 0x0000000000017941 */ /* 0x000fea0003800000 */
.L_x_163:
        /* <DEDUP_REMOVED lines=12> */
.L_x_166:
[----:B------:R-:W-:Y:S05]  /*18cd0*/  BSYNC B1 ;  /* 0x0000000000017941 */ /* 0x000fea0003800000 */
.L_x_165:
        /* <DEDUP_REMOVED lines=12> */
.L_x_168:
[----:B------:R-:W-:Y:S05]  /*18da0*/  BSYNC B1 ;  /* 0x0000000000017941 */ /* 0x000fea0003800000 */
.L_x_167:
        /* <DEDUP_REMOVED lines=12> */
.L_x_170:
[----:B------:R-:W-:Y:S05]  /*18e70*/  BSYNC B1 ;  /* 0x0000000000017941 */ /* 0x000fea0003800000 */
.L_x_169:
        /* <DEDUP_REMOVED lines=12> */
.L_x_172:
[----:B------:R-:W-:Y:S05]  /*18f40*/  BSYNC B1 ;  /* 0x0000000000017941 */ /* 0x000fea0003800000 */
.L_x_171:
        /* <DEDUP_REMOVED lines=12> */
.L_x_174:
[----:B------:R-:W-:Y:S05]  /*19010*/  BSYNC B1 ;  /* 0x0000000000017941 */ /* 0x000fea0003800000 */
.L_x_173:
        /* <DEDUP_REMOVED lines=12> */
.L_x_176:
[----:B------:R-:W-:Y:S05]  /*190e0*/  BSYNC B1 ;  /* 0x0000000000017941 */ /* 0x000fea0003800000 */
.L_x_175:
        /* <DEDUP_REMOVED lines=12> */
.L_x_178:
[----:B------:R-:W-:Y:S05]  /*191b0*/  BSYNC B1 ;  /* 0x0000000000017941 */ /* 0x000fea0003800000 */
.L_x_177:
        /* <DEDUP_REMOVED lines=12> */
.L_x_180:
[----:B------:R-:W-:Y:S05]  /*19280*/  BSYNC B1 ;  /* 0x0000000000017941 */ /* 0x000fea0003800000 */
.L_x_179:
        /* <DEDUP_REMOVED lines=12> */
.L_x_182:
[----:B------:R-:W-:Y:S05]  /*19350*/  BSYNC B1 ;  /* 0x0000000000017941 */ /* 0x000fea0003800000 */
.L_x_181:
        /* <DEDUP_REMOVED lines=12> */
.L_x_184:
[----:B------:R-:W-:Y:S05]  /*19420*/  BSYNC B1 ;  /* 0x0000000000017941 */ /* 0x000fea0003800000 */
.L_x_183:
        /* <DEDUP_REMOVED lines=12> */
.L_x_186:
[----:B------:R-:W-:Y:S05]  /*194f0*/  BSYNC B1 ;  /* 0x0000000000017941 */ /* 0x000fea0003800000 */
.L_x_185:
        /* <DEDUP_REMOVED lines=12> */
.L_x_188:
[----:B------:R-:W-:Y:S05]  /*195c0*/  BSYNC B1 ;  /* 0x0000000000017941 */ /* 0x000fea0003800000 */
.L_x_187:
        /* <DEDUP_REMOVED lines=12> */
.L_x_190:
[----:B------:R-:W-:Y:S05]  /*19690*/  BSYNC B1 ;  /* 0x0000000000017941 */ /* 0x000fea0003800000 */
.L_x_189:
        /* <DEDUP_REMOVED lines=12> */
.L_x_192:
[----:B------:R-:W-:Y:S05]  /*19760*/  BSYNC B1 ;  /* 0x0000000000017941 */ /* 0x000fea0003800000 */
.L_x_191:
        /* <DEDUP_REMOVED lines=12> */
.L_x_194:
[----:B------:R-:W-:Y:S05]  /*19830*/  BSYNC B1 ;  /* 0x0000000000017941 */ /* 0x000fea0003800000 */
.L_x_193:
        /* <DEDUP_REMOVED lines=12> */
.L_x_196:
[----:B------:R-:W-:Y:S05]  /*19900*/  BSYNC B1 ;  /* 0x0000000000017941 */ /* 0x000fea0003800000 */
.L_x_195:
        /* <DEDUP_REMOVED lines=12> */
.L_x_198:
[----:B------:R-:W-:Y:S05]  /*199d0*/  BSYNC B1 ;  /* 0x0000000000017941 */ /* 0x000fea0003800000 */
.L_x_197:
        /* <DEDUP_REMOVED lines=12> */
.L_x_200:
[----:B------:R-:W-:Y:S05]  /*19aa0*/  BSYNC B1 ;  /* 0x0000000000017941 */ /* 0x000fea0003800000 */
.L_x_199:
        /* <DEDUP_REMOVED lines=12> */
.L_x_202:
[----:B------:R-:W-:Y:S05]  /*19b70*/  BSYNC B1 ;  /* 0x0000000000017941 */ /* 0x000fea0003800000 */
.L_x_201:
        /* <DEDUP_REMOVED lines=12> */
.L_x_204:
[----:B------:R-:W-:Y:S05]  /*19c40*/  BSYNC B1 ;  /* 0x0000000000017941 */ /* 0x000fea0003800000 */
.L_x_203:
        /* <DEDUP_REMOVED lines=12> */
.L_x_206:
[----:B------:R-:W-:Y:S05]  /*19d10*/  BSYNC B1 ;  /* 0x0000000000017941 */ /* 0x000fea0003800000 */
.L_x_205:
        /* <DEDUP_REMOVED lines=12> */
.L_x_208:
[----:B------:R-:W-:Y:S05]  /*19de0*/  BSYNC B1 ;  /* 0x0000000000017941 */ /* 0x000fea0003800000 */
.L_x_207:
        /* <DEDUP_REMOVED lines=12> */
.L_x_210:
[----:B------:R-:W-:Y:S05]  /*19eb0*/  BSYNC B1 ;  /* 0x0000000000017941 */ /* 0x000fea0003800000 */
.L_x_209:
        /* <DEDUP_REMOVED lines=12> */
.L_x_212:
[----:B------:R-:W-:Y:S05]  /*19f80*/  BSYNC B1 ;  /* 0x0000000000017941 */ /* 0x000fea0003800000 */
.L_x_211:
        /* <DEDUP_REMOVED lines=12> */
.L_x_214:
[----:B------:R-:W-:Y:S05]  /*1a050*/  BSYNC B1 ;  /* 0x0000000000017941 */ /* 0x000fea0003800000 */
.L_x_213:
        /* <DEDUP_REMOVED lines=12> */
.L_x_216:
[----:B------:R-:W-:Y:S05]  /*1a120*/  BSYNC B1 ;  /* 0x0000000000017941 */ /* 0x000fea0003800000 */
.L_x_215:
        /* <DEDUP_REMOVED lines=12> */
.L_x_218:
[----:B------:R-:W-:Y:S05]  /*1a1f0*/  BSYNC B1 ;  /* 0x0000000000017941 */ /* 0x000fea0003800000 */
.L_x_217:
        /* <DEDUP_REMOVED lines=12> */
.L_x_220:
[----:B------:R-:W-:Y:S05]  /*1a2c0*/  BSYNC B1 ;  /* 0x0000000000017941 */ /* 0x000fea0003800000 */
.L_x_219:
        /* <DEDUP_REMOVED lines=12> */
.L_x_222:
[----:B------:R-:W-:Y:S05]  /*1a390*/  BSYNC B1 ;  /* 0x0000000000017941 */ /* 0x000fea0003800000 */
.L_x_221:
        /* <DEDUP_REMOVED lines=12> */
.L_x_224:
[----:B------:R-:W-:Y:S05]  /*1a460*/  BSYNC B1 ;  /* 0x0000000000017941 */ /* 0x000fea0003800000 */
.L_x_223:
        /* <DEDUP_REMOVED lines=12> */
.L_x_226:
[----:B------:R-:W-:Y:S05]  /*1a530*/  BSYNC B1 ;  /* 0x0000000000017941 */ /* 0x000fea0003800000 */
.L_x_225:
        /* <DEDUP_REMOVED lines=12> */
.L_x_228:
[----:B------:R-:W-:Y:S05]  /*1a600*/  BSYNC B1 ;  /* 0x0000000000017941 */ /* 0x000fea0003800000 */
.L_x_227:
        /* <DEDUP_REMOVED lines=12> */
.L_x_230:
[----:B------:R-:W-:Y:S05]  /*1a6d0*/  BSYNC B1 ;  /* 0x0000000000017941 */ /* 0x000fea0003800000 */
.L_x_229:
        /* <DEDUP_REMOVED lines=12> */
.L_x_232:
[----:B------:R-:W-:Y:S05]  /*1a7a0*/  BSYNC B1 ;  /* 0x0000000000017941 */ /* 0x000fea0003800000 */
.L_x_231:
        /* <DEDUP_REMOVED lines=12> */
.L_x_234:
[----:B------:R-:W-:Y:S05]  /*1a870*/  BSYNC B1 ;  /* 0x0000000000017941 */ /* 0x000fea0003800000 */
.L_x_233:
        /* <DEDUP_REMOVED lines=12> */
.L_x_236:
[----:B------:R-:W-:Y:S05]  /*1a940*/  BSYNC B1 ;  /* 0x0000000000017941 */ /* 0x000fea0003800000 */
.L_x_235:
        /* <DEDUP_REMOVED lines=12> */
.L_x_238:
[----:B------:R-:W-:Y:S05]  /*1aa10*/  BSYNC B1 ;  /* 0x0000000000017941 */ /* 0x000fea0003800000 */
.L_x_237:
        /* <DEDUP_REMOVED lines=12> */
.L_x_240:
[----:B------:R-:W-:Y:S05]  /*1aae0*/  BSYNC B1 ;  /* 0x0000000000017941 */ /* 0x000fea0003800000 */
.L_x_239:
        /* <DEDUP_REMOVED lines=12> */
.L_x_242:
[----:B------:R-:W-:Y:S05]  /*1abb0*/  BSYNC B1 ;  /* 0x0000000000017941 */ /* 0x000fea0003800000 */
.L_x_241:
        /* <DEDUP_REMOVED lines=12> */
.L_x_244:
[----:B------:R-:W-:Y:S05]  /*1ac80*/  BSYNC B1 ;  /* 0x0000000000017941 */ /* 0x000fea0003800000 */
.L_x_243:
        /* <DEDUP_REMOVED lines=12> */
.L_x_246:
[----:B------:R-:W-:Y:S05]  /*1ad50*/  BSYNC B1 ;  /* 0x0000000000017941 */ /* 0x000fea0003800000 */
.L_x_245:
        /* <DEDUP_REMOVED lines=12> */
.L_x_248:
[----:B------:R-:W-:Y:S05]  /*1ae20*/  BSYNC B1 ;  /* 0x0000000000017941 */ /* 0x000fea0003800000 */
.L_x_247:
        /* <DEDUP_REMOVED lines=12> */
.L_x_250:
[----:B------:R-:W-:Y:S05]  /*1aef0*/  BSYNC B1 ;  /* 0x0000000000017941 */ /* 0x000fea0003800000 */
.L_x_249:
[----:B0-----:R-:W2:Y:S01]  /*1af00*/  LDL.LU R5, [R1+0x200] ;  /* 0x0002000001057983 */ /* 0x001ea20000300800 */
[----:B-----5:R-:W-:Y:S01]  /*1af10*/  LOP3.LUT R4, R4, 0xff, RZ, 0xc0, !PT ;  /* 0x000000ff04047812 */ /* 0x020fe200078ec0ff */
[----:B------:R-:W-:Y:S01]  /*1af20*/  BSSY B1, `(.L_x_251) ;  /* 0x000000b000017945 */ /* 0x000fe20003800000 */
[----:B------:R-:W-:Y:S02]  /*1af30*/  ISETP.LT.OR P2, PT, R0, 0xda, !P0 ;  /* 0x000000da0000780c */ /* 0x000fe40004741670 */
[----:B------:R-:W-:-:S05]  /*1af40*/  F2FP.F16.E5M2.UNPACK_B R4, R4 ;  /* 0x00000004ff04723e */ /* 0x000fca00020004ff */
[----:B------:R-:W-:-:S05]  /*1af50*/  HADD2.F32 R4, -RZ, R4.H0_H0 ;  /* 0x20000004ff047230 */ /* 0x000fca0000004100 */
[----:B------:R-:W-:-:S04]  /*1af60*/  FMUL R4, R4, UR21 ;  /* 0x0000001504047c20 */ /* 0x000fc80008400000 */
[----:B--2---:R-:W-:-:S05]  /*1af70*/  FFMA R4, R5, UR20, R4 ;  /* 0x0000001405047c23 */ /* 0x004fca0008000004 */
[----:B------:R-:W-:Y:S02]  /*1af80*/  F2FP.SATFINITE.E5M2.F32.PACK_AB_MERGE_C R5, RZ, R4, RZ ;  /* 0x00000004ff05723e */ /* 0x000fe400048060ff */
[----:B------:R-:W-:-:S03]  /*1af90*/  PRMT R4, RZ, 0x7610, R4 ;  /* 0x00007610ff047816 */ /* 0x000fc60000000004 */
[----:B------:R0:W-:Y:S01]  /*1afa0*/  @!P3 STG.E.U8 desc[UR14][R24.64+0xd8], R5 ;  /* 0x0000d8051800b986 */ /* 0x0001e2000c10110e */
[----:B------:R-:W-:Y:S05]  /*1afb0*/  @P2 BRA `(.L_x_252) ;  /* 0x0000000000042947 */ /* 0x000fea0003800000 */
[----:B------:R2:W5:Y:S02]  /*1afc0*/  LDG.E.U8 R4, desc[UR14][R32.64+0xd9] ;  /* 0x0000d90e20047981 */ /* 0x000564000c1e1100 */
.L_x_252:
[----:B------:R-:W-:Y:S05]  /*1afd0*/  BSYNC B1 ;  /* 0x0000000000017941 */ /* 0x000fea0003800000 */
.L_x_251:
[----:B0-----:R-:W3:Y:S01]  /*1afe0*/  LDL.LU R5, [R1+0x204] ;  /* 0x0002040001057983 */ /* 0x001ee20000300800 */
[----:B-----5:R-:W-:Y:S01]  /*1aff0*/  LOP3.LUT R4, R4, 0xff, RZ, 0xc0, !PT ;  /* 0x000000ff04047812 */ /* 0x020fe200078ec0ff */
[----:B------:R-:W-:Y:S01]  /*1b000*/  BSSY B1, `(.L_x_253) ;  /* 0x000000b000017945 */ /* 0x000fe20003800000 */
[----:B------:R-:W-:Y:S02]  /*1b010*/  ISETP.LT.OR P3, PT, R0, 0xd9, !P1 ;  /* 0x000000d90000780c */ /* 0x000fe40004f61670 */
[----:B------:R-:W-:-:S05]  /*1b020*/  F2FP.F16.E5M2.UNPACK_B R4, R4 ;  /* 0x00000004ff04723e */ /* 0x000fca00020004ff */
[----:B------:R-:W-:-:S05]  /*1b030*/  HADD2.F32 R4, -RZ, R4.H0_H0 ;  /* 0x20000004ff047230 */ /* 0x000fca0000004100 */
[----:B------:R-:W-:-:S04]  /*1b040*/  FMUL R4, R4, UR21 ;  /* 0x0000001504047c20 */ /* 0x000fc80008400000 */
[----:B---3--:R-:W-:-:S05]  /*1b050*/  FFMA R4, R5, UR20, R4 ;  /* 0x0000001405047c23 */ /* 0x008fca0008000004 */
[----:B------:R-:W-:Y:S02]  /*1b060*/  F2FP.SATFINITE.E5M2.F32.PACK_AB_MERGE_C R5, RZ, R4, RZ ;  /* 0x00000004ff05723e */ /* 0x000fe400048060ff */
[----:B------:R-:W-:-:S03]  /*1b070*/  PRMT R4, RZ, 0x7610, R4 ;  /* 0x00007610ff047816 */ /* 0x000fc60000000004 */
[----:B------:R0:W-:Y:S01]  /*1b080*/  @!P2 STG.E.U8 desc[UR14][R24.64+0xd9], R5 ;  /* 0x0000d9051800a986 */ /* 0x0001e2000c10110e */
[----:B------:R-:W-:Y:S05]  /*1b090*/  @P3 BRA `(.L_x_254) ;  /* 0x0000000000043947 */ /* 0x000fea0003800000 */
[----:B------:R3:W5:Y:S02]  /*1b0a0*/  LDG.E.U8 R4, desc[UR14][R2.64+0xd8] ;  /* 0x0000d80e02047981 */ /* 0x000764000c1e1100 */
.L_x_254:
[----:B------:R-:W-:Y:S05]  /*1b0b0*/  BSYNC B1 ;  /* 0x0000000000017941 */ /* 0x000fea0003800000 */
.L_x_253:
        /* <DEDUP_REMOVED lines=13> */
.L_x_256:
[----:B------:R-:W-:Y:S05]  /*1b190*/  BSYNC B1 ;  /* 0x0000000000017941 */ /* 0x000fea0003800000 */
.L_x_255:
        /* <DEDUP_REMOVED lines=13> */
.L_x_258:
[----:B------:R-:W-:Y:S05]  /*1b270*/  BSYNC B1 ;  /* 0x0000000000017941 */ /* 0x000fea0003800000 */
.L_x_257:
        /* <DEDUP_REMOVED lines=13> */
.L_x_260:
[----:B------:R-:W-:Y:S05]  /*1b350*/  BSYNC B1 ;  /* 0x0000000000017941 */ /* 0x000fea0003800000 */
.L_x_259:
        /* <DEDUP_REMOVED lines=13> */
.L_x_262:
[----:B------:R-:W-:Y:S05]  /*1b430*/  BSYNC B1 ;  /* 0x0000000000017941 */ /* 0x000fea0003800000 */
.L_x_261:
        /* <DEDUP_REMOVED lines=13> */
.L_x_264:
[----:B------:R-:W-:Y:S05]  /*1b510*/  BSYNC B1 ;  /* 0x0000000000017941 */ /* 0x000fea0003800000 */
.L_x_263:
        /* <DEDUP_REMOVED lines=13> */
.L_x_266:
[----:B------:R-:W-:Y:S05]  /*1b5f0*/  BSYNC B1 ;  /* 0x0000000000017941 */ /* 0x000fea0003800000 */
.L_x_265:
        /* <DEDUP_REMOVED lines=13> */
.L_x_268:
[----:B------:R-:W-:Y:S05]  /*1b6d0*/  BSYNC B1 ;  /* 0x0000000000017941 */ /* 0x000fea0003800000 */
.L_x_267:
        /* <DEDUP_REMOVED lines=13> */
.L_x_270:
[----:B------:R-:W-:Y:S05]  /*1b7b0*/  BSYNC B1 ;  /* 0x0000000000017941 */ /* 0x000fea0003800000 */
.L_x_269:
        /* <DEDUP_REMOVED lines=13> */
.L_x_272:
[----:B------:R-:W-:Y:S05]  /*1b890*/  BSYNC B1 ;  /* 0x0000000000017941 */ /* 0x000fea0003800000 */
.L_x_271:
        /* <DEDUP_REMOVED lines=13> */
.L_x_274:
[----:B------:R-:W-:Y:S05]  /*1b970*/  BSYNC B1 ;  /* 0x0000000000017941 */ /* 0x000fea0003800000 */
.L_x_273:
        /* <DEDUP_REMOVED lines=13> */
.L_x_276:
[----:B------:R-:W-:Y:S05]  /*1ba50*/  BSYNC B1 ;  /* 0x0000000000017941 */ /* 0x000fea0003800000 */
.L_x_275:
        /* <DEDUP_REMOVED lines=13> */
.L_x_278:
[----:B------:R-:W-:Y:S05]  /*1bb30*/  BSYNC B1 ;  /* 0x0000000000017941 */ /* 0x000fea0003800000 */
.L_x_277:
        /* <DEDUP_REMOVED lines=13> */
.L_x_280:
[----:B------:R-:W-:Y:S05]  /*1bc10*/  BSYNC B1 ;  /* 0x0000000000017941 */ /* 0x000fea0003800000 */
.L_x_279:
        /* <DEDUP_REMOVED lines=13> */
.L_x_282:
[----:B------:R-:W-:Y:S05]  /*1bcf0*/  BSYNC B1 ;  /* 0x0000000000017941 */ /* 0x000fea0003800000 */
.L_x_281:
        /* <DEDUP_REMOVED lines=13> */
.L_x_284:
[----:B------:R-:W-:Y:S05]  /*1bdd0*/  BSYNC B1 ;  /* 0x0000000000017941 */ /* 0x000fea0003800000 */
.L_x_283:
        /* <DEDUP_REMOVED lines=13> */
.L_x_286:
[----:B------:R-:W-:Y:S05]  /*1beb0*/  BSYNC B1 ;  /* 0x0000000000017941 */ /* 0x000fea0003800000 */
.L_x_285:
        /* <DEDUP_REMOVED lines=13> */
.L_x_288:
[----:B------:R-:W-:Y:S05]  /*1bf90*/  BSYNC B1 ;  /* 0x0000000000017941 */ /* 0x000fea0003800000 */
.L_x_287:
[----:B------:R-:W2:Y:S01]  /*1bfa0*/  LDL.LU R7, [R1+0x24c] ;  /* 0x00024c0001077983 */ /* 0x000ea20000300800 */
[----:B-----5:R-:W-:Y:S01]  /*1bfb0*/  LOP3.LUT R4, R4, 0xff, RZ, 0xc0, !PT ;  /* 0x000000ff04047812 */ /* 0x020fe200078ec0ff */
[----:B------:R-:W-:Y:S01]  /*1bfc0*/  BSSY B1, `(.L_x_289) ;  /* 0x0000013000017945 */ /* 0x000fe20003800000 */
[----:B0-----:R-:W-:Y:S02]  /*1bfd0*/  IADD3 R5, P0, R35, 0x80, RZ ;  /* 0x0000008023057810 */ /* 0x001fe40007f1e0ff */
[----:B------:R-:W-:-:S03]  /*1bfe0*/  F2FP.F16.E5M2.UNPACK_B R4, R4 ;  /* 0x00000004ff04723e */ /* 0x000fc600020004ff */
[----:B--234-:R-:W-:Y:S01]  /*1bff0*/  IMAD.X R2, RZ, RZ, R37, P0 ;  /* 0x000000ffff027224 */ /* 0x01cfe200000e0625 */
[----:B------:R-:W-:Y:S01]  /*1c000*/  ISETP.GE.AND P0, PT, R34, 0x81, PT ;  /* 0x000000812200780c */ /* 0x000fe20003f06270 */
[----:B------:R-:W-:Y:S02]  /*1c010*/  HADD2.F32 R4, -RZ, R4.H0_H0 ;  /* 0x20000004ff047230 */ /* 0x000fe40000004100 */
[----:B------:R-:W-:Y:S01]  /*1c020*/  IMAD R6, R2, UR6, RZ ;  /* 0x0000000602067c24 */ /* 0x000fe2000f8e02ff */
[----:B------:R-:W-:Y:S01]  /*1c030*/  ISETP.LT.OR P3, PT, R0, 0x1, !P0 ;  /* 0x000000010000780c */ /* 0x000fe20004761670 */
[----:B------:R-:W-:-:S04]  /*1c040*/  IMAD.WIDE.U32 R2, R5, UR6, R38 ;  /* 0x0000000605027c25 */ /* 0x000fc8000f8e0026 */
[----:B------:R-:W-:Y:S01]  /*1c050*/  FMUL R4, R4, UR21 ;  /* 0x0000001504047c20 */ /* 0x000fe20008400000 */
[----:B------:R-:W-:Y:S01]  /*1c060*/  IMAD R5, R5, UR7, R6 ;  /* 0x0000000705057c24 */ /* 0x000fe2000f8e0206 */
[----:B------:R-:W-:-:S04]  /*1c070*/  IADD3 R2, P2, R2, UR8, RZ ;  /* 0x0000000802027c10 */ /* 0x000fc8000ff5e0ff */
[----:B------:R-:W-:Y:S01]  /*1c080*/  IADD3.X R3, R3, UR9, R5, P2, !PT ;  /* 0x0000000903037c10 */ /* 0x000fe200097fe405 */
[----:B------:R-:W-:-:S05]  /*1c090*/  FFMA R4, R7, UR20, R4 ;  /* 0x0000001407047c23 */ /* 0x000fca0008000004 */
[----:B------:R-:W-:Y:S02]  /*1c0a0*/  F2FP.SATFINITE.E5M2.F32.PACK_AB_MERGE_C R7, RZ, R4, RZ ;  /* 0x00000004ff07723e */ /* 0x000fe400048060ff */
[----:B------:R-:W-:-:S03]  /*1c0b0*/  PRMT R4, RZ, 0x7610, R4 ;  /* 0x00007610ff047816 */ /* 0x000fc60000000004 */
[----:B------:R0:W-:Y:S01]  /*1c0c0*/  @!P1 STG.E.U8 desc[UR14][R26.64+0xf9], R7 ;  /* 0x0000f9071a009986 */ /* 0x0001e2000c10110e */
[----:B------:R-:W-:Y:S05]  /*1c0d0*/  @P3 BRA `(.L_x_290) ;  /* 0x0000000000043947 */ /* 0x000fea0003800000 */
[----:B------:R2:W5:Y:S02]  /*1c0e0*/  LDG.E.U8 R4, desc[UR14][R2.64] ;  /* 0x0000000e02047981 */ /* 0x000564000c1e1100 */
.L_x_290:
[----:B------:R-:W-:Y:S05]  /*1c0f0*/  BSYNC B1 ;  /* 0x0000000000017941 */ /* 0x000fea0003800000 */
.L_x_289:
[----:B------:R-:W3:Y:S01]  /*1c100*/  LDL.LU R5, [R1+0x250] ;  /* 0x0002500001057983 */ /* 0x000ee20000300800 */
        /* <DEDUP_REMOVED lines=12> */
.L_x_292:
[----:B------:R-:W-:Y:S05]  /*1c1d0*/  BSYNC B1 ;  /* 0x0000000000017941 */ /* 0x000fea0003800000 */
.L_x_291:
[----:B---3--:R-:W3:Y:S01]  /*1c1e0*/  LDL.LU R5, [R1+0x254] ;  /* 0x0002540001057983 */ /* 0x008ee20000300800 */
[----:B-----5:R-:W-:Y:S01]  /*1c1f0*/  LOP3.LUT R4, R4, 0xff, RZ, 0xc0, !PT ;  /* 0x000000ff04047812 */ /* 0x020fe200078ec0ff */
[----:B------:R-:W-:Y:S01]  /*1c200*/  BSSY B1, `(.L_x_293) ;  /* 0x0000013000017945 */ /* 0x000fe20003800000 */
[----:B------:R-:W-:Y:S02]  /*1c210*/  IADD3 R35, P1, R35, 0x88, RZ ;  /* 0x0000008823237810 */ /* 0x000fe40007f3e0ff */
[----:B------:R-:W-:Y:S02]  /*1c220*/  F2FP.F16.E5M2.UNPACK_B R4, R4 ;  /* 0x00000004ff04723e */ /* 0x000fe400020004ff */
[----:B------:R-:W-:Y:S01]  /*1c230*/  PRMT R6, RZ, 0x7610, R6 ;  /* 0x00007610ff067816 */ /* 0x000fe20000000006 */
[----:B------:R-:W-:Y:S01]  /*1c240*/  IMAD.X R36, RZ, RZ, R37, P1 ;  /* 0x000000ffff247224 */ /* 0x000fe200008e0625 */
[----:B------:R-:W-:Y:S01]  /*1c250*/  ISETP.GE.AND P1, PT, R34, 0x89, PT ;  /* 0x000000892200780c */ /* 0x000fe20003f26270 */
[----:B------:R-:W-:-:S02]  /*1c260*/  HADD2.F32 R4, -RZ, R4.H0_H0 ;  /* 0x20000004ff047230 */ /* 0x000fc40000004100 */
[----:B------:R-:W-:Y:S01]  /*1c270*/  IMAD R36, R36, UR6, RZ ;  /* 0x0000000624247c24 */ /* 0x000fe2000f8e02ff */
[----:B------:R-:W-:Y:S01]  /*1c280*/  ISETP.LT.OR P5, PT, R0, 0x1, !P1 ;  /* 0x000000010000780c */ /* 0x000fe20004fa1670 */
[----:B------:R-:W-:-:S04]  /*1c290*/  IMAD.WIDE.U32 R38, R35, UR6, R38 ;  /* 0x0000000623267c25 */ /* 0x000fc8000f8e0026 */
[----:B------:R-:W-:Y:S01]  /*1c2a0*/  FMUL R4, R4, UR21 ;  /* 0x0000001504047c20 */ /* 0x000fe20008400000 */
[----:B------:R-:W-:-:S03]  /*1c2b0*/  IMAD R35, R35, UR7, R36 ;  /* 0x0000000723237c24 */ /* 0x000fc6000f8e0224 */
[----:B---3--:R-:W-:Y:S01]  /*1c2c0*/  FFMA R5, R5, UR20, R4 ;  /* 0x0000001405057c23 */ /* 0x008fe20008000004 */
[----:B------:R-:W-:-:S04]  /*1c2d0*/  IADD3 R4, P3, R38, UR8, RZ ;  /* 0x0000000826047c10 */ /* 0x000fc8000ff7e0ff */
[----:B0-----:R-:W-:Y:S02]  /*1c2e0*/  F2FP.SATFINITE.E5M2.F32.PACK_AB_MERGE_C R7, RZ, R5, RZ ;  /* 0x00000005ff07723e */ /* 0x001fe400048060ff */
[----:B------:R-:W-:-:S03]  /*1c2f0*/  IADD3.X R5, R39, UR9, R35, P3, !PT ;  /* 0x0000000927057c10 */ /* 0x000fc60009ffe423 */
[----:B------:R0:W-:Y:S01]  /*1c300*/  @!P2 STG.E.U8 desc[UR14][R30.64+0x1], R7 ;  /* 0x000001071e00a986 */ /* 0x0001e2000c10110e */
[----:B------:R-:W-:Y:S05]  /*1c310*/  @P5 BRA `(.L_x_294) ;  /* 0x0000000000045947 */ /* 0x000fea0003800000 */
[----:B------:R3:W5:Y:S02]  /*1c320*/  LDG.E.U8 R6, desc[UR14][R4.64] ;  /* 0x0000000e04067981 */ /* 0x000764000c1e1100 */
.L_x_294:
[----:B------:R-:W-:Y:S05]  /*1c330*/  BSYNC B1 ;  /* 0x0000000000017941 */ /* 0x000fea0003800000 */
.L_x_293:
        /* <DEDUP_REMOVED lines=13> */
.L_x_296:
[----:B------:R-:W-:Y:S05]  /*1c410*/  BSYNC B1 ;  /* 0x0000000000017941 */ /* 0x000fea0003800000 */
.L_x_295:
        /* <DEDUP_REMOVED lines=13> */
.L_x_298:
[----:B------:R-:W-:Y:S05]  /*1c4f0*/  BSYNC B1 ;  /* 0x0000000000017941 */ /* 0x000fea0003800000 */
.L_x_297:
        /* <DEDUP_REMOVED lines=13> */
.L_x_300:
[----:B------:R-:W-:Y:S05]  /*1c5d0*/  BSYNC B1 ;  /* 0x0000000000017941 */ /* 0x000fea0003800000 */
.L_x_299:
        /* <DEDUP_REMOVED lines=13> */
.L_x_302:
[----:B------:R-:W-:Y:S05]  /*1c6b0*/  BSYNC B1 ;  /* 0x0000000000017941 */ /* 0x000fea0003800000 */
.L_x_301:
        /* <DEDUP_REMOVED lines=13> */
.L_x_304:
[----:B------:R-:W-:Y:S05]  /*1c790*/  BSYNC B1 ;  /* 0x0000000000017941 */ /* 0x000fea0003800000 */
.L_x_303:
        /* <DEDUP_REMOVED lines=13> */
.L_x_306:
[----:B------:R-:W-:Y:S05]  /*1c870*/  BSYNC B1 ;  /* 0x0000000000017941 */ /* 0x000fea0003800000 */
.L_x_305:
        /* <DEDUP_REMOVED lines=13> */
.L_x_308:
[----:B------:R-:W-:Y:S05]  /*1c950*/  BSYNC B1 ;  /* 0x0000000000017941 */ /* 0x000fea0003800000 */
.L_x_307:
        /* <DEDUP_REMOVED lines=13> */
.L_x_310:
[----:B------:R-:W-:Y:S05]  /*1ca30*/  BSYNC B1 ;  /* 0x0000000000017941 */ /* 0x000fea0003800000 */
.L_x_309:
        /* <DEDUP_REMOVED lines=13> */
.L_x_312:
[----:B------:R-:W-:Y:S05]  /*1cb10*/  BSYNC B1 ;  /* 0x0000000000017941 */ /* 0x000fea0003800000 */
.L_x_311:
        /* <DEDUP_REMOVED lines=13> */
.L_x_314:
[----:B------:R-:W-:Y:S05]  /*1cbf0*/  BSYNC B1 ;  /* 0x0000000000017941 */ /* 0x000fea0003800000 */
.L_x_313:
        /* <DEDUP_REMOVED lines=13> */
.L_x_316:
[----:B------:R-:W-:Y:S05]  /*1ccd0*/  BSYNC B1 ;  /* 0x0000000000017941 */ /* 0x000fea0003800000 */
.L_x_315:
        /* <DEDUP_REMOVED lines=13> */
.L_x_318:
[----:B------:R-:W-:Y:S05]  /*1cdb0*/  BSYNC B1 ;  /* 0x0000000000017941 */ /* 0x000fea0003800000 */
.L_x_317:
        /* <DEDUP_REMOVED lines=13> */
.L_x_320:
[----:B------:R-:W-:Y:S05]  /*1ce90*/  BSYNC B1 ;  /* 0x0000000000017941 */ /* 0x000fea0003800000 */
.L_x_319:
        /* <DEDUP_REMOVED lines=13> */
.L_x_322:
[----:B------:R-:W-:Y:S05]  /*1cf70*/  BSYNC B1 ;  /* 0x0000000000017941 */ /* 0x000fea0003800000 */
.L_x_321:
        /* <DEDUP_REMOVED lines=13> */
.L_x_324:
[----:B------:R-:W-:Y:S05]  /*1d050*/  BSYNC B1 ;  /* 0x0000000000017941 */ /* 0x000fea0003800000 */
.L_x_323:
        /* <DEDUP_REMOVED lines=13> */
.L_x_326:
[----:B------:R-:W-:Y:S05]  /*1d130*/  BSYNC B1 ;  /* 0x0000000000017941 */ /* 0x000fea0003800000 */
.L_x_325:
        /* <DEDUP_REMOVED lines=13> */
.L_x_328:
[----:B------:R-:W-:Y:S05]  /*1d210*/  BSYNC B1 ;  /* 0x0000000000017941 */ /* 0x000fea0003800000 */
.L_x_327:
        /* <DEDUP_REMOVED lines=13> */
.L_x_330:
[----:B------:R-:W-:Y:S05]  /*1d2f0*/  BSYNC B1 ;  /* 0x0000000000017941 */ /* 0x000fea0003800000 */
.L_x_329:
        /* <DEDUP_REMOVED lines=13> */
.L_x_332:
[----:B------:R-:W-:Y:S05]  /*1d3d0*/  BSYNC B1 ;  /* 0x0000000000017941 */ /* 0x000fea0003800000 */
.L_x_331:
        /* <DEDUP_REMOVED lines=13> */
.L_x_334:
[----:B------:R-:W-:Y:S05]  /*1d4b0*/  BSYNC B1 ;  /* 0x0000000000017941 */ /* 0x000fea0003800000 */
.L_x_333:
        /* <DEDUP_REMOVED lines=13> */
.L_x_336:
[----:B------:R-:W-:Y:S05]  /*1d590*/  BSYNC B1 ;  /* 0x0000000000017941 */ /* 0x000fea0003800000 */
.L_x_335:
        /* <DEDUP_REMOVED lines=13> */
.L_x_338:
[----:B------:R-:W-:Y:S05]  /*1d670*/  BSYNC B1 ;  /* 0x0000000000017941 */ /* 0x000fea0003800000 */
.L_x_337:
        /* <DEDUP_REMOVED lines=13> */
.L_x_340:
[----:B------:R-:W-:Y:S05]  /*1d750*/  BSYNC B1 ;  /* 0x0000000000017941 */ /* 0x000fea0003800000 */
.L_x_339:
        /* <DEDUP_REMOVED lines=13> */
.L_x_342:
[----:B------:R-:W-:Y:S05]  /*1d830*/  BSYNC B1 ;  /* 0x0000000000017941 */ /* 0x000fea0003800000 */
.L_x_341:
        /* <DEDUP_REMOVED lines=13> */
.L_x_344:
[----:B------:R-:W-:Y:S05]  /*1d910*/  BSYNC B1 ;  /* 0x0000000000017941 */ /* 0x000fea0003800000 */
.L_x_343:
        /* <DEDUP_REMOVED lines=13> */
.L_x_346:
[----:B------:R-:W-:Y:S05]  /*1d9f0*/  BSYNC B1 ;  /* 0x0000000000017941 */ /* 0x000fea0003800000 */
.L_x_345:
        /* <DEDUP_REMOVED lines=13> */
.L_x_348:
[----:B------:R-:W-:Y:S05]  /*1dad0*/  BSYNC B1 ;  /* 0x0000000000017941 */ /* 0x000fea0003800000 */
.L_x_347:
        /* <DEDUP_REMOVED lines=13> */
.L_x_350:
[----:B------:R-:W-:Y:S05]  /*1dbb0*/  BSYNC B1 ;  /* 0x0000000000017941 */ /* 0x000fea0003800000 */
.L_x_349:
        /* <DEDUP_REMOVED lines=13> */
.L_x_352:
[----:B------:R-:W-:Y:S05]  /*1dc90*/  BSYNC B1 ;  /* 0x0000000000017941 */ /* 0x000fea0003800000 */
.L_x_351:
        /* <DEDUP_REMOVED lines=13> */
.L_x_354:
[----:B------:R-:W-:Y:S05]  /*1dd70*/  BSYNC B1 ;  /* 0x0000000000017941 */ /* 0x000fea0003800000 */
.L_x_353:
        /* <DEDUP_REMOVED lines=13> */
.L_x_356:
[----:B------:R-:W-:Y:S05]  /*1de50*/  BSYNC B1 ;  /* 0x0000000000017941 */ /* 0x000fea0003800000 */
.L_x_355:
        /* <DEDUP_REMOVED lines=13> */
.L_x_358:
[----:B------:R-:W-:Y:S05]  /*1df30*/  BSYNC B1 ;  /* 0x0000000000017941 */ /* 0x000fea0003800000 */
.L_x_357:
        /* <DEDUP_REMOVED lines=13> */
.L_x_360:
[----:B------:R-:W-:Y:S05]  /*1e010*/  BSYNC B1 ;  /* 0x0000000000017941 */ /* 0x000fea0003800000 */
.L_x_359:
        /* <DEDUP_REMOVED lines=13> */
.L_x_362:
[----:B------:R-:W-:Y:S05]  /*1e0f0*/  BSYNC B1 ;  /* 0x0000000000017941 */ /* 0x000fea0003800000 */
.L_x_361:
        /* <DEDUP_REMOVED lines=13> */
.L_x_364:
[----:B------:R-:W-:Y:S05]  /*1e1d0*/  BSYNC B1 ;  /* 0x0000000000017941 */ /* 0x000fea0003800000 */
.L_x_363:
        /* <DEDUP_REMOVED lines=13> */
.L_x_366:
[----:B------:R-:W-:Y:S05]  /*1e2b0*/  BSYNC B1 ;  /* 0x0000000000017941 */ /* 0x000fea0003800000 */
.L_x_365:
        /* <DEDUP_REMOVED lines=13> */
.L_x_368:
[----:B------:R-:W-:Y:S05]  /*1e390*/  BSYNC B1 ;  /* 0x0000000000017941 */ /* 0x000fea0003800000 */
.L_x_367:
        /* <DEDUP_REMOVED lines=13> */
.L_x_370:
[----:B------:R-:W-:Y:S05]  /*1e470*/  BSYNC B1 ;  /* 0x0000000000017941 */ /* 0x000fea0003800000 */
.L_x_369:
        /* <DEDUP_REMOVED lines=13> */
.L_x_372:
[----:B------:R-:W-:Y:S05]  /*1e550*/  BSYNC B1 ;  /* 0x0000000000017941 */ /* 0x000fea0003800000 */
.L_x_371:
        /* <DEDUP_REMOVED lines=13> */
.L_x_374:
[----:B------:R-:W-:Y:S05]  /*1e630*/  BSYNC B1 ;  /* 0x0000000000017941 */ /* 0x000fea0003800000 */
.L_x_373:
        /* <DEDUP_REMOVED lines=13> */
.L_x_376:
[----:B------:R-:W-:Y:S05]  /*1e710*/  BSYNC B1 ;  /* 0x0000000000017941 */ /* 0x000fea0003800000 */
.L_x_375:
        /* <DEDUP_REMOVED lines=13> */
.L_x_378:
[----:B------:R-:W-:Y:S05]  /*1e7f0*/  BSYNC B1 ;  /* 0x0000000000017941 */ /* 0x000fea0003800000 */
.L_x_377:
        /* <DEDUP_REMOVED lines=13> */
.L_x_380:
[----:B------:R-:W-:Y:S05]  /*1e8d0*/  BSYNC B1 ;  /* 0x0000000000017941 */ /* 0x000fea0003800000 */
.L_x_379:
        /* <DEDUP_REMOVED lines=13> */
.L_x_382:
[----:B------:R-:W-:Y:S05]  /*1e9b0*/  BSYNC B1 ;  /* 0x0000000000017941 */ /* 0x000fea0003800000 */
.L_x_381:
        /* <DEDUP_REMOVED lines=13> */
.L_x_384:
[----:B------:R-:W-:Y:S05]  /*1ea90*/  BSYNC B1 ;  /* 0x0000000000017941 */ /* 0x000fea0003800000 */
.L_x_383:
        /* <DEDUP_REMOVED lines=13> */
.L_x_386:
[----:B------:R-:W-:Y:S05]  /*1eb70*/  BSYNC B1 ;  /* 0x0000000000017941 */ /* 0x000fea0003800000 */
.L_x_385:
        /* <DEDUP_REMOVED lines=13> */
.L_x_388:
[----:B------:R-:W-:Y:S05]  /*1ec50*/  BSYNC B1 ;  /* 0x0000000000017941 */ /* 0x000fea0003800000 */
.L_x_387:
        /* <DEDUP_REMOVED lines=13> */
.L_x_390:
[----:B------:R-:W-:Y:S05]  /*1ed30*/  BSYNC B1 ;  /* 0x0000000000017941 */ /* 0x000fea0003800000 */
.L_x_389:
        /* <DEDUP_REMOVED lines=13> */
.L_x_392:
[----:B------:R-:W-:Y:S05]  /*1ee10*/  BSYNC B1 ;  /* 0x0000000000017941 */ /* 0x000fea0003800000 */
.L_x_391:
        /* <DEDUP_REMOVED lines=13> */
.L_x_394:
[----:B------:R-:W-:Y:S05]  /*1eef0*/  BSYNC B1 ;  /* 0x0000000000017941 */ /* 0x000fea0003800000 */
.L_x_393:
        /* <DEDUP_REMOVED lines=13> */
.L_x_396:
[----:B------:R-:W-:Y:S05]  /*1efd0*/  BSYNC B1 ;  /* 0x0000000000017941 */ /* 0x000fea0003800000 */
.L_x_395:
        /* <DEDUP_REMOVED lines=13> */
.L_x_398:
[----:B------:R-:W-:Y:S05]  /*1f0b0*/  BSYNC B1 ;  /* 0x0000000000017941 */ /* 0x000fea0003800000 */
.L_x_397:
        /* <DEDUP_REMOVED lines=13> */
.L_x_400:
[----:B------:R-:W-:Y:S05]  /*1f190*/  BSYNC B1 ;  /* 0x0000000000017941 */ /* 0x000fea0003800000 */
.L_x_399:
        /* <DEDUP_REMOVED lines=13> */
.L_x_402:
[----:B------:R-:W-:Y:S05]  /*1f270*/  BSYNC B1 ;  /* 0x0000000000017941 */ /* 0x000fea0003800000 */
.L_x_401:
        /* <DEDUP_REMOVED lines=13> */
.L_x_404:
[----:B------:R-:W-:Y:S05]  /*1f350*/  BSYNC B1 ;  /* 0x0000000000017941 */ /* 0x000fea0003800000 */
.L_x_403:
        /* <DEDUP_REMOVED lines=13> */
.L_x_406:
[----:B------:R-:W-:Y:S05]  /*1f430*/  BSYNC B1 ;  /* 0x0000000000017941 */ /* 0x000fea0003800000 */
.L_x_405:
        /* <DEDUP_REMOVED lines=13> */
.L_x_408:
[----:B------:R-:W-:Y:S05]  /*1f510*/  BSYNC B1 ;  /* 0x0000000000017941 */ /* 0x000fea0003800000 */
.L_x_407:
        /* <DEDUP_REMOVED lines=13> */
.L_x_410:
[----:B------:R-:W-:Y:S05]  /*1f5f0*/  BSYNC B1 ;  /* 0x0000000000017941 */ /* 0x000fea0003800000 */
.L_x_409:
        /* <DEDUP_REMOVED lines=13> */
.L_x_412:
[----:B------:R-:W-:Y:S05]  /*1f6d0*/  BSYNC B1 ;  /* 0x0000000000017941 */ /* 0x000fea0003800000 */
.L_x_411:
        /* <DEDUP_REMOVED lines=13> */
.L_x_414:
[----:B------:R-:W-:Y:S05]  /*1f7b0*/  BSYNC B1 ;  /* 0x0000000000017941 */ /* 0x000fea0003800000 */
.L_x_413:
        /* <DEDUP_REMOVED lines=13> */
.L_x_416:
[----:B------:R-:W-:Y:S05]  /*1f890*/  BSYNC B1 ;  /* 0x0000000000017941 */ /* 0x000fea0003800000 */
.L_x_415:
        /* <DEDUP_REMOVED lines=13> */
.L_x_418:
[----:B------:R-:W-:Y:S05]  /*1f970*/  BSYNC B1 ;  /* 0x0000000000017941 */ /* 0x000fea0003800000 */
.L_x_417:
        /* <DEDUP_REMOVED lines=13> */
.L_x_420:
[----:B------:R-:W-:Y:S05]  /*1fa50*/  BSYNC B1 ;  /* 0x0000000000017941 */ /* 0x000fea0003800000 */
.L_x_419:
        /* <DEDUP_REMOVED lines=13> */
.L_x_422:
[----:B------:R-:W-:Y:S05]  /*1fb30*/  BSYNC B1 ;  /* 0x0000000000017941 */ /* 0x000fea0003800000 */
.L_x_421:
        /* <DEDUP_REMOVED lines=13> */
.L_x_424:
[----:B------:R-:W-:Y:S05]  /*1fc10*/  BSYNC B1 ;  /* 0x0000000000017941 */ /* 0x000fea0003800000 */
.L_x_423:
        /* <DEDUP_REMOVED lines=13> */
.L_x_426:
[----:B------:R-:W-:Y:S05]  /*1fcf0*/  BSYNC B1 ;  /* 0x0000000000017941 */ /* 0x000fea0003800000 */
.L_x_425:
        /* <DEDUP_REMOVED lines=13> */
.L_x_428:
[----:B------:R-:W-:Y:S05]  /*1fdd0*/  BSYNC B1 ;  /* 0x0000000000017941 */ /* 0x000fea0003800000 */
.L_x_427:
        /* <DEDUP_REMOVED lines=13> */
.L_x_430:
[----:B------:R-:W-:Y:S05]  /*1feb0*/  BSYNC B1 ;  /* 0x0000000000017941 */ /* 0x000fea0003800000 */
.L_x_429:
        /* <DEDUP_REMOVED lines=13> */
.L_x_432:
[----:B------:R-:W-:Y:S05]  /*1ff90*/  BSYNC B1 ;  /* 0x0000000000017941 */ /* 0x000fea0003800000 */
.L_x_431:
        /* <DEDUP_REMOVED lines=13> */
.L_x_434:
[----:B------:R-:W-:Y:S05]  /*20070*/  BSYNC B1 ;  /* 0x0000000000017941 */ /* 0x000fea0003800000 */
.L_x_433:
        /* <DEDUP_REMOVED lines=13> */
.L_x_436:
[----:B------:R-:W-:Y:S05]  /*20150*/  BSYNC B1 ;  /* 0x0000000000017941 */ /* 0x000fea0003800000 */
.L_x_435:
        /* <DEDUP_REMOVED lines=13> */
.L_x_438:
[----:B------:R-:W-:Y:S05]  /*20230*/  BSYNC B1 ;  /* 0x0000000000017941 */ /* 0x000fea0003800000 */
.L_x_437:
        /* <DEDUP_REMOVED lines=13> */
.L_x_440:
[----:B------:R-:W-:Y:S05]  /*20310*/  BSYNC B1 ;  /* 0x0000000000017941 */ /* 0x000fea0003800000 */
.L_x_439:
        /* <DEDUP_REMOVED lines=13> */
.L_x_442:
[----:B------:R-:W-:Y:S05]  /*203f0*/  BSYNC B1 ;  /* 0x0000000000017941 */ /* 0x000fea0003800000 */
.L_x_441:
        /* <DEDUP_REMOVED lines=13> */
.L_x_444:
[----:B------:R-:W-:Y:S05]  /*204d0*/  BSYNC B1 ;  /* 0x0000000000017941 */ /* 0x000fea0003800000 */
.L_x_443:
        /* <DEDUP_REMOVED lines=13> */
.L_x_446:
[----:B------:R-:W-:Y:S05]  /*205b0*/  BSYNC B1 ;  /* 0x0000000000017941 */ /* 0x000fea0003800000 */
.L_x_445:
        /* <DEDUP_REMOVED lines=13> */
.L_x_448:
[----:B------:R-:W-:Y:S05]  /*20690*/  BSYNC B1 ;  /* 0x0000000000017941 */ /* 0x000fea0003800000 */
.L_x_447:
        /* <DEDUP_REMOVED lines=13> */
.L_x_450:
[----:B------:R-:W-:Y:S05]  /*20770*/  BSYNC B1 ;  /* 0x0000000000017941 */ /* 0x000fea0003800000 */
.L_x_449:
        /* <DEDUP_REMOVED lines=13> */
.L_x_452:
[----:B------:R-:W-:Y:S05]  /*20850*/  BSYNC B1 ;  /* 0x0000000000017941 */ /* 0x000fea0003800000 */
.L_x_451:
        /* <DEDUP_REMOVED lines=13> */
.L_x_454:
[----:B------:R-:W-:Y:S05]  /*20930*/  BSYNC B1 ;  /* 0x0000000000017941 */ /* 0x000fea0003800000 */
.L_x_453:
        /* <DEDUP_REMOVED lines=13> */
.L_x_456:
[----:B------:R-:W-:Y:S05]  /*20a10*/  BSYNC B1 ;  /* 0x0000000000017941 */ /* 0x000fea0003800000 */
.L_x_455:
        /* <DEDUP_REMOVED lines=13> */
.L_x_458:
[----:B------:R-:W-:Y:S05]  /*20af0*/  BSYNC B1 ;  /* 0x0000000000017941 */ /* 0x000fea0003800000 */
.L_x_457:
        /* <DEDUP_REMOVED lines=13> */
.L_x_460:
[----:B------:R-:W-:Y:S05]  /*20bd0*/  BSYNC B1 ;  /* 0x0000000000017941 */ /* 0x000fea0003800000 */
.L_x_459:
        /* <DEDUP_REMOVED lines=13> */
.L_x_462:
[----:B------:R-:W-:Y:S05]  /*20cb0*/  BSYNC B1 ;  /* 0x0000000000017941 */ /* 0x000fea0003800000 */
.L_x_461:
        /* <DEDUP_REMOVED lines=13> */
.L_x_464:
[----:B------:R-:W-:Y:S05]  /*20d90*/  BSYNC B1 ;  /* 0x0000000000017941 */ /* 0x000fea0003800000 */
.L_x_463:
        /* <DEDUP_REMOVED lines=13> */
.L_x_466:
[----:B------:R-:W-:Y:S05]  /*20e70*/  BSYNC B1 ;  /* 0x0000000000017941 */ /* 0x000fea0003800000 */
.L_x_465:
        /* <DEDUP_REMOVED lines=13> */
.L_x_468:
[----:B------:R-:W-:Y:S05]  /*20f50*/  BSYNC B1 ;  /* 0x0000000000017941 */ /* 0x000fea0003800000 */
.L_x_467:
        /* <DEDUP_REMOVED lines=13> */
.L_x_470:
[----:B------:R-:W-:Y:S05]  /*21030*/  BSYNC B1 ;  /* 0x0000000000017941 */ /* 0x000fea0003800000 */
.L_x_469:
        /* <DEDUP_REMOVED lines=13> */
.L_x_472:
[----:B------:R-:W-:Y:S05]  /*21110*/  BSYNC B1 ;  /* 0x0000000000017941 */ /* 0x000fea0003800000 */
.L_x_471:
        /* <DEDUP_REMOVED lines=13> */
.L_x_474:
[----:B------:R-:W-:Y:S05]  /*211f0*/  BSYNC B1 ;  /* 0x0000000000017941 */ /* 0x000fea0003800000 */
.L_x_473:
        /* <DEDUP_REMOVED lines=13> */
.L_x_476:
[----:B------:R-:W-:Y:S05]  /*212d0*/  BSYNC B1 ;  /* 0x0000000000017941 */ /* 0x000fea0003800000 */
.L_x_475:
        /* <DEDUP_REMOVED lines=13> */
.L_x_478:
[----:B------:R-:W-:Y:S05]  /*213b0*/  BSYNC B1 ;  /* 0x0000000000017941 */ /* 0x000fea0003800000 */
.L_x_477:
        /* <DEDUP_REMOVED lines=13> */
.L_x_480:
[----:B------:R-:W-:Y:S05]  /*21490*/  BSYNC B1 ;  /* 0x0000000000017941 */ /* 0x000fea0003800000 */
.L_x_479:
        /* <DEDUP_REMOVED lines=13> */
.L_x_482:
[----:B------:R-:W-:Y:S05]  /*21570*/  BSYNC B1 ;  /* 0x0000000000017941 */ /* 0x000fea0003800000 */
.L_x_481:
        /* <DEDUP_REMOVED lines=13> */
.L_x_484:
[----:B------:R-:W-:Y:S05]  /*21650*/  BSYNC B1 ;  /* 0x0000000000017941 */ /* 0x000fea0003800000 */
.L_x_483:
        /* <DEDUP_REMOVED lines=13> */
.L_x_486:
[----:B------:R-:W-:Y:S05]  /*21730*/  BSYNC B1 ;  /* 0x0000000000017941 */ /* 0x000fea0003800000 */
.L_x_485:
        /* <DEDUP_REMOVED lines=13> */
.L_x_488:
[----:B------:R-:W-:Y:S05]  /*21810*/  BSYNC B1 ;  /* 0x0000000000017941 */ /* 0x000fea0003800000 */
.L_x_487:
        /* <DEDUP_REMOVED lines=13> */
.L_x_490:
[----:B------:R-:W-:Y:S05]  /*218f0*/  BSYNC B1 ;  /* 0x0000000000017941 */ /* 0x000fea0003800000 */
.L_x_489:
        /* <DEDUP_REMOVED lines=13> */
.L_x_492:
[----:B------:R-:W-:Y:S05]  /*219d0*/  BSYNC B1 ;  /* 0x0000000000017941 */ /* 0x000fea0003800000 */
.L_x_491:
        /* <DEDUP_REMOVED lines=13> */
.L_x_494:
[----:B------:R-:W-:Y:S05]  /*21ab0*/  BSYNC B1 ;  /* 0x0000000000017941 */ /* 0x000fea0003800000 */
.L_x_493:
        /* <DEDUP_REMOVED lines=13> */
.L_x_496:
[----:B------:R-:W-:Y:S05]  /*21b90*/  BSYNC B1 ;  /* 0x0000000000017941 */ /* 0x000fea0003800000 */
.L_x_495:
        /* <DEDUP_REMOVED lines=13> */
.L_x_498:
[----:B------:R-:W-:Y:S05]  /*21c70*/  BSYNC B1 ;  /* 0x0000000000017941 */ /* 0x000fea0003800000 */
.L_x_497:
        /* <DEDUP_REMOVED lines=13> */
.L_x_500:
[----:B------:R-:W-:Y:S05]  /*21d50*/  BSYNC B1 ;  /* 0x0000000000017941 */ /* 0x000fea0003800000 */
.L_x_499:
        /* <DEDUP_REMOVED lines=13> */
.L_x_502:
[----:B------:R-:W-:Y:S05]  /*21e30*/  BSYNC B1 ;  /* 0x0000000000017941 */ /* 0x000fea0003800000 */
.L_x_501:
        /* <DEDUP_REMOVED lines=13> */
.L_x_504:
[----:B------:R-:W-:Y:S05]  /*21f10*/  BSYNC B1 ;  /* 0x0000000000017941 */ /* 0x000fea0003800000 */
.L_x_503:
        /* <DEDUP_REMOVED lines=13> */
.L_x_506:
[----:B------:R-:W-:Y:S05]  /*21ff0*/  BSYNC B1 ;  /* 0x0000000000017941 */ /* 0x000fea0003800000 */
.L_x_505:
        /* <DEDUP_REMOVED lines=13> */
.L_x_508:
[----:B------:R-:W-:Y:S05]  /*220d0*/  BSYNC B1 ;  /* 0x0000000000017941 */ /* 0x000fea0003800000 */
.L_x_507:
        /* <DEDUP_REMOVED lines=13> */
.L_x_510:
[----:B------:R-:W-:Y:S05]  /*221b0*/  BSYNC B1 ;  /* 0x0000000000017941 */ /* 0x000fea0003800000 */
.L_x_509:
        /* <DEDUP_REMOVED lines=13> */
.L_x_512:
[----:B------:R-:W-:Y:S05]  /*22290*/  BSYNC B1 ;  /* 0x0000000000017941 */ /* 0x000fea0003800000 */
.L_x_511:
        /* <DEDUP_REMOVED lines=13> */
.L_x_514:
[----:B------:R-:W-:Y:S05]  /*22370*/  BSYNC B1 ;  /* 0x0000000000017941 */ /* 0x000fea0003800000 */
.L_x_513:
        /* <DEDUP_REMOVED lines=13> */
.L_x_516:
[----:B------:R-:W-:Y:S05]  /*22450*/  BSYNC B1 ;  /* 0x0000000000017941 */ /* 0x000fea0003800000 */
.L_x_515:
        /* <DEDUP_REMOVED lines=13> */
.L_x_518:
[----:B------:R-:W-:Y:S05]  /*22530*/  BSYNC B1 ;  /* 0x0000000000017941 */ /* 0x000fea0003800000 */
.L_x_517:
        /* <DEDUP_REMOVED lines=13> */
.L_x_520:
[----:B------:R-:W-:Y:S05]  /*22610*/  BSYNC B1 ;  /* 0x0000000000017941 */ /* 0x000fea0003800000 */
.L_x_519:
        /* <DEDUP_REMOVED lines=13> */
.L_x_522:
[----:B------:R-:W-:Y:S05]  /*226f0*/  BSYNC B1 ;  /* 0x0000000000017941 */ /* 0x000fea0003800000 */
.L_x_521:
        /* <DEDUP_REMOVED lines=13> */
.L_x_524:
[----:B------:R-:W-:Y:S05]  /*227d0*/  BSYNC B1 ;  /* 0x0000000000017941 */ /* 0x000fea0003800000 */
.L_x_523:
        /* <DEDUP_REMOVED lines=13> */
.L_x_526:
[----:B------:R-:W-:Y:S05]  /*228b0*/  BSYNC B1 ;  /* 0x0000000000017941 */ /* 0x000fea0003800000 */
.L_x_525:
        /* <DEDUP_REMOVED lines=13> */
.L_x_528:
[----:B------:R-:W-:Y:S05]  /*22990*/  BSYNC B1 ;  /* 0x0000000000017941 */ /* 0x000fea0003800000 */
.L_x_527:
        /* <DEDUP_REMOVED lines=13> */
.L_x_530:
[----:B------:R-:W-:Y:S05]  /*22a70*/  BSYNC B1 ;  /* 0x0000000000017941 */ /* 0x000fea0003800000 */
.L_x_529:
        /* <DEDUP_REMOVED lines=13> */
.L_x_532:
[----:B------:R-:W-:Y:S05]  /*22b50*/  BSYNC B1 ;  /* 0x0000000000017941 */ /* 0x000fea0003800000 */
.L_x_531:
        /* <DEDUP_REMOVED lines=13> */
.L_x_534:
[----:B------:R-:W-:Y:S05]  /*22c30*/  BSYNC B1 ;  /* 0x0000000000017941 */ /* 0x000fea0003800000 */
.L_x_533:
        /* <DEDUP_REMOVED lines=13> */
.L_x_536:
[----:B------:R-:W-:Y:S05]  /*22d10*/  BSYNC B1 ;  /* 0x0000000000017941 */ /* 0x000fea0003800000 */
.L_x_535:
        /* <DEDUP_REMOVED lines=13> */
.L_x_538:
[----:B------:R-:W-:Y:S05]  /*22df0*/  BSYNC B1 ;  /* 0x0000000000017941 */ /* 0x000fea0003800000 */
.L_x_537:
        /* <DEDUP_REMOVED lines=13> */
.L_x_540:
[----:B------:R-:W-:Y:S05]  /*22ed0*/  BSYNC B1 ;  /* 0x0000000000017941 */ /* 0x000fea0003800000 */
.L_x_539:
[----:B--234-:R-:W2:Y:S01]  /*22ee0*/  LDL.LU R3, [R1+0x444] ;  /* 0x0004440001037983 */ /* 0x01cea20000300800 */
[----:B-----5:R-:W-:Y:S01]  /*22ef0*/  LOP3.LUT R6, R6, 0xff, RZ, 0xc0, !PT ;  /* 0x000000ff06067812 */ /* 0x020fe200078ec0ff */
[----:B------:R-:W-:Y:S01]  /*22f00*/  BSSY B1, `(.L_x_541) ;  /* 0x000000b000017945 */ /* 0x000fe20003800000 */
[----:B------:R-:W-:Y:S02]  /*22f10*/  ISETP.LT.OR P2, PT, R0, 0xf9, !P1 ;  /* 0x000000f90000780c */ /* 0x000fe40004f41670 */
[----:B------:R-:W-:Y:S02]  /*22f20*/  F2FP.F16.E5M2.UNPACK_B R6, R6 ;  /* 0x00000006ff06723e */ /* 0x000fe400020004ff */
[----:B------:R-:W-:-:S03]  /*22f30*/  PRMT R2, RZ, 0x7610, R2 ;  /* 0x00007610ff027816 */ /* 0x000fc60000000002 */
[----:B------:R-:W-:-:S05]  /*22f40*/  HADD2.F32 R6, -RZ, R6.H0_H0 ;  /* 0x20000006ff067230 */ /* 0x000fca0000004100 */
[----:B------:R-:W-:-:S04]  /*22f50*/  FMUL R6, R6, UR21 ;  /* 0x0000001506067c20 */ /* 0x000fc80008400000 */
[----:B--2---:R-:W-:-:S05]  /*22f60*/  FFMA R6, R3, UR20, R6 ;  /* 0x0000001403067c23 */ /* 0x004fca0008000006 */
[----:B------:R-:W-:-:S05]  /*22f70*/  F2FP.SATFINITE.E5M2.F32.PACK_AB_MERGE_C R3, RZ, R6, RZ ;  /* 0x00000006ff03723e */ /* 0x000fca00048060ff */
[----:B------:R2:W-:Y:S01]  /*22f80*/  @!P0 STG.E.U8 desc[UR14][R30.64+0xf9], R3 ;  /* 0x0000f9031e008986 */ /* 0x0005e2000c10110e */
[----:B------:R-:W-:Y:S05]  /*22f90*/  @P2 BRA `(.L_x_542) ;  /* 0x0000000000042947 */ /* 0x000fea0003800000 */
[----:B------:R3:W5:Y:S02]  /*22fa0*/  LDG.E.U8 R2, desc[UR14][R4.64+0xf8] ;  /* 0x0000f80e04027981 */ /* 0x000764000c1e1100 */
.L_x_542:
[----:B------:R-:W-:Y:S05]  /*22fb0*/  BSYNC B1 ;  /* 0x0000000000017941 */ /* 0x000fea0003800000 */
.L_x_541:
[----:B--2---:R-:W2:Y:S01]  /*22fc0*/  LDL.LU R3, [R1+0x448] ;  /* 0x0004480001037983 */ /* 0x004ea20000300800 */
        /* <DEDUP_REMOVED lines=12> */
.L_x_544:
[----:B------:R-:W-:Y:S05]  /*23090*/  BSYNC B1 ;  /* 0x0000000000017941 */ /* 0x000fea0003800000 */
.L_x_543:
[----:B------:R-:W-:Y:S05]  /*230a0*/  @P1 BRA `(.L_x_545) ;  /* 0x0000004800841947 */ /* 0x000fea0003800000 */
[----:B------:R-:W2:Y:S01]  /*230b0*/  LDL.LU R2, [R1+0x44c] ;  /* 0x00044c0001027983 */ /* 0x000ea20000300800 */
[----:B-----5:R-:W-:-:S04]  /*230c0*/  LOP3.LUT R0, R0, 0xff, RZ, 0xc0, !PT ;  /* 0x000000ff00007812 */ /* 0x020fc800078ec0ff */
[----:B------:R-:W-:-:S05]  /*230d0*/  F2FP.F16.E5M2.UNPACK_B R0, R0 ;  /* 0x00000000ff00723e */ /* 0x000fca00020004ff */
[----:B------:R-:W-:-:S05]  /*230e0*/  HADD2.F32 R0, -RZ, R0.H0_H0 ;  /* 0x20000000ff007230 */ /* 0x000fca0000004100 */
[----:B------:R-:W-:-:S04]  /*230f0*/  FMUL R0, R0, UR21 ;  /* 0x0000001500007c20 */ /* 0x000fc80008400000 */
[----:B--2---:R-:W-:-:S05]  /*23100*/  FFMA R0, R2, UR20, R0 ;  /* 0x0000001402007c23 */ /* 0x004fca0008000000 */
[----:B------:R-:W-:-:S05]  /*23110*/  F2FP.SATFINITE.E5M2.F32.PACK_AB_MERGE_C R3, RZ, R0, RZ ;  /* 0x00000000ff03723e */ /* 0x000fca00048060ff */
[----:B------:R2:W-:Y:S01]  /*23120*/  STG.E.U8 desc[UR14][R28.64+0xf9], R3 ;  /* 0x0000f9031c007986 */ /* 0x0005e2000c10110e */
[----:B------:R-:W-:Y:S05]  /*23130*/  BRA `(.L_x_545) ;  /* 0x0000004800607947 */ /* 0x000fea0003800000 */
.L_x_32:
[----:B------:R-:W-:Y:S01]  /*23140*/  ISETP.GE.AND P3, PT, R34, 0x1, PT ;  /* 0x000000012200780c */ /* 0x000fe20003f66270 */
[----:B-----5:R-:W-:Y:S01]  /*23150*/  FMUL R2, R2, UR20 ;  /* 0x0000001402027c20 */ /* 0x020fe20008400000 */
[----:B------:R-:W3:Y:S02]  /*23160*/  LDL.LU R40, [R1+0x200] ;  /* 0x0002000001287983 */ /* 0x000ee40000300800 */
[----:B------:R-:W-:Y:S02]  /*23170*/  ISETP.LT.OR P0, PT, R0, 0x1, !P3 ;  /* 0x000000010000780c */ /* 0x000fe40005f01670 */
[----:B------:R-:W-:Y:S01]  /*23180*/  F2FP.SATFINITE.E5M2.F32.PACK_AB_MERGE_C R2, RZ, R2, RZ ;  /* 0x00000002ff02723e */ /* 0x000fe200048060ff */
[----:B------:R-:W-:Y:S01]  /*23190*/  FMUL R3, R3, UR20 ;  /* 0x0000001403037c20 */ /* 0x000fe20008400000 */
[----:B------:R-:W-:Y:S01]  /*231a0*/  ISETP.GE.AND P2, PT, R34, 0x9, PT ;  /* 0x000000092200780c */ /* 0x000fe20003f46270 */
[----:B------:R-:W-:Y:S01]  /*231b0*/  FMUL R4, R4, UR20 ;  /* 0x0000001404047c20 */ /* 0x000fe20008400000 */
[----:B------:R-:W-:Y:S01]  /*231c0*/  FMUL R5, R5, UR20 ;  /* 0x0000001405057c20 */ /* 0x000fe20008400000 */
[----:B------:R-:W-:Y:S01]  /*231d0*/  ISETP.LT.OR P1, PT, R0, 0x9, !P3 ;  /* 0x000000090000780c */ /* 0x000fe20005f21670 */
[----:B------:R-:W-:Y:S01]  /*231e0*/  FMUL R6, R6, UR20 ;  /* 0x0000001406067c20 */ /* 0x000fe20008400000 */
[----:B------:R-:W-:Y:S01]  /*231f0*/  FMUL R7, R7, UR20 ;  /* 0x0000001407077c20 */ /* 0x000fe20008400000 */
[----:B------:R-:W-:Y:S01]  /*23200*/  FMUL R8, R8, UR20 ;  /* 0x0000001408087c20 */ /* 0x000fe20008400000 */
[----:B------:R-:W-:Y:S01]  /*23210*/  FMUL R9, R9, UR20 ;  /* 0x0000001409097c20 */ /* 0x000fe20008400000 */
[----:B------:R-:W-:Y:S01]  /*23220*/  FMUL R10, R10, UR20 ;  /* 0x000000140a0a7c20 */ /* 0x000fe20008400000 */
[----:B------:R-:W-:Y:S01]  /*23230*/  @!P0 STG.E.U8 desc[UR14][R24.64], R2 ;  /* 0x0000000218008986 */ /* 0x000fe2000c10110e */
[----:B------:R-:W-:-:S02]  /*23240*/  ISETP.LT.OR P0, PT, R0, 0x2, !P3 ;  /* 0x000000020000780c */ /* 0x000fc40005f01670 */
[----:B------:R-:W-:Y:S01]  /*23250*/  F2FP.SATFINITE.E5M2.F32.PACK_AB_MERGE_C R3, RZ, R3, RZ ;  /* 0x00000003ff03723e */ /* 0x000fe200048060ff */
[----:B------:R-:W-:Y:S01]  /*23260*/  FMUL R11, R11, UR20 ;  /* 0x000000140b0b7c20 */ /* 0x000fe20008400000 */
[----:B------:R-:W-:Y:S01]  /*23270*/  F2FP.SATFINITE.E5M2.F32.PACK_AB_MERGE_C R4, RZ, R4, RZ ;  /* 0x00000004ff04723e */ /* 0x000fe200048060ff */
[----:B------:R-:W-:Y:S01]  /*23280*/  FMUL R12, R12, UR20 ;  /* 0x000000140c0c7c20 */ /* 0x000fe20008400000 */
[----:B------:R-:W-:Y:S01]  /*23290*/  FMUL R13, R13, UR20 ;  /* 0x000000140d0d7c20 */ /* 0x000fe20008400000 */
[----:B------:R-:W-:Y:S01]  /*232a0*/  FMUL R14, R14, UR20 ;  /* 0x000000140e0e7c20 */ /* 0x000fe20008400000 */
[----:B------:R-:W-:Y:S01]  /*232b0*/  FMUL R15, R15, UR20 ;  /* 0x000000140f0f7c20 */ /* 0x000fe20008400000 */
[----:B------:R-:W-:Y:S01]  /*232c0*/  FMUL R16, R16, UR20 ;  /* 0x0000001410107c20 */ /* 0x000fe20008400000 */
[----:B------:R-:W-:Y:S01]  /*232d0*/  FMUL R17, R17, UR20 ;  /* 0x0000001411117c20 */ /* 0x000fe20008400000 */
[----:B------:R-:W-:Y:S01]  /*232e0*/  FMUL R18, R18, UR20 ;  /* 0x0000001412127c20 */ /* 0x000fe20008400000 */
[----:B------:R-:W-:Y:S01]  /*232f0*/  FMUL R19, R19, UR20 ;  /* 0x0000001413137c20 */ /* 0x000fe20008400000 */
[----:B------:R0:W-:Y:S01]  /*23300*/  @!P0 STG.E.U8 desc[UR14][R24.64+0x1], R3 ;  /* 0x0000010318008986 */ /* 0x0001e2000c10110e */
[----:B------:R-:W-:-:S02]  /*23310*/  ISETP.LT.OR P0, PT, R0, 0x1, !P2 ;  /* 0x000000010000780c */ /* 0x000fc40005701670 */
[----:B------:R-:W-:Y:S01]  /*23320*/  F2FP.SATFINITE.E5M2.F32.PACK_AB_MERGE_C R5, RZ, R5, RZ ;  /* 0x00000005ff05723e */ /* 0x000fe200048060ff */
[----:B------:R-:W-:Y:S01]  /*23330*/  FMUL R20, R20, UR20 ;  /* 0x0000001414147c20 */ /* 0x000fe20008400000 */
[----:B------:R-:W4:Y:S01]  /*23340*/  LDL.LU R39, [R1+0x204] ;  /* 0x0002040001277983 */ /* 0x000f220000300800 */
[----:B------:R-:W-:Y:S02]  /*23350*/  F2FP.SATFINITE.E5M2.F32.PACK_AB_MERGE_C R6, RZ, R6, RZ ;  /* 0x00000006ff06723e */ /* 0x000fe400048060ff */
[----:B------:R-:W-:Y:S01]  /*23360*/  F2FP.SATFINITE.E5M2.F32.PACK_AB_MERGE_C R7, RZ, R7, RZ ;  /* 0x00000007ff07723e */ /* 0x000fe200048060ff */
[----:B------:R-:W-:Y:S01]  /*23370*/  FMUL R21, R21, UR20 ;  /* 0x0000001415157c20 */ /* 0x000fe20008400000 */
[C---:B------:R-:W-:Y:S01]  /*23380*/  ISETP.LT.OR P5, PT, R0.reuse, 0xa, !P2 ;  /* 0x0000000a0000780c */ /* 0x040fe200057a1670 */
[----:B------:R-:W2:Y:S04]  /*23390*/  LDL.LU R35, [R1+0x208] ;  /* 0x0002080001237983 */ /* 0x000ea80000300800 */
[----:B------:R-:W-:Y:S01]  /*233a0*/  @!P0 STG.E.U8 desc[UR14][R26.64], R4 ;  /* 0x000000041a008986 */ /* 0x000fe2000c10110e */
[----:B------:R-:W-:-:S02]  /*233b0*/  ISETP.LT.OR P0, PT, R0, 0x2, !P2 ;  /* 0x000000020000780c */ /* 0x000fc40005701670 */
[----:B------:R-:W-:Y:S01]  /*233c0*/  F2FP.SATFINITE.E5M2.F32.PACK_AB_MERGE_C R8, RZ, R8, RZ ;  /* 0x00000008ff08723e */ /* 0x000fe200048060ff */
[----:B------:R-:W-:Y:S01]  /*233d0*/  FMUL R22, R22, UR20 ;  /* 0x0000001416167c20 */ /* 0x000fe20008400000 */
[----:B------:R-:W-:Y:S01]  /*233e0*/  F2FP.SATFINITE.E5M2.F32.PACK_AB_MERGE_C R9, RZ, R9, RZ ;  /* 0x00000009ff09723e */ /* 0x000fe200048060ff */
[----:B------:R-:W4:Y:S08]  /*233f0*/  LDL.LU R33, [R1+0x20c] ;  /* 0x00020c0001217983 */ /* 0x000f300000300800 */
[----:B------:R1:W-:Y:S01]  /*23400*/  @!P0 STG.E.U8 desc[UR14][R26.64+0x1], R5 ;  /* 0x000001051a008986 */ /* 0x0003e2000c10110e */
[----:B------:R-:W-:-:S03]  /*23410*/  ISETP.LT.OR P0, PT, R0, 0xa, !P3 ;  /* 0x0000000a0000780c */ /* 0x000fc60005f01670 */
[----:B------:R-:W-:Y:S01]  /*23420*/  @!P1 STG.E.U8 desc[UR14][R24.64+0x8], R6 ;  /* 0x0000080618009986 */ /* 0x000fe2000c10110e */
[C---:B------:R-:W-:Y:S02]  /*23430*/  ISETP.LT.OR P1, PT, R0.reuse, 0x9, !P2 ;  /* 0x000000090000780c */ /* 0x040fe40005721670 */
[----:B------:R-:W-:Y:S01]  /*23440*/  F2FP.SATFINITE.E5M2.F32.PACK_AB_MERGE_C R10, RZ, R10, RZ ;  /* 0x0000000aff0a723e */ /* 0x000fe200048060ff */
[----:B------:R-:W4:Y:S01]  /*23450*/  LDL.LU R32, [R1+0x210] ;  /* 0x0002100001207983 */ /* 0x000f220000300800 */
[----:B------:R-:W-:Y:S02]  /*23460*/  F2FP.SATFINITE.E5M2.F32.PACK_AB_MERGE_C R11, RZ, R11, RZ ;  /* 0x0000000bff0b723e */ /* 0x000fe400048060ff */
[----:B------:R-:W-:Y:S01]  /*23470*/  F2FP.SATFINITE.E5M2.F32.PACK_AB_MERGE_C R12, RZ, R12, RZ ;  /* 0x0000000cff0c723e */ /* 0x000fe200048060ff */
[----:B------:R-:W-:Y:S01]  /*23480*/  FMUL R23, R23, UR20 ;  /* 0x0000001417177c20 */ /* 0x000fe20008400000 */
[----:B------:R-:W-:Y:S01]  /*23490*/  F2FP.SATFINITE.E5M2.F32.PACK_AB_MERGE_C R13, RZ, R13, RZ ;  /* 0x0000000dff0d723e */ /* 0x000fe200048060ff */
[----:B------:R-:W-:Y:S01]  /*234a0*/  @!P0 STG.E.U8 desc[UR14][R24.64+0x9], R7 ;  /* 0x0000090718008986 */ /* 0x000fe2000c10110e */
[----:B------:R-:W-:-:S03]  /*234b0*/  ISETP.LT.OR P0, PT, R0, 0x11, !P3 ;  /* 0x000000110000780c */ /* 0x000fc60005f01670 */
[----:B------:R-:W-:Y:S01]  /*234c0*/  @!P1 STG.E.U8 desc[UR14][R26.64+0x8], R8 ;  /* 0x000008081a009986 */ /* 0x000fe2000c10110e */
[----:B------:R-:W-:-:S03]  /*234d0*/  ISETP.LT.OR P1, PT, R0, 0x12, !P3 ;  /* 0x000000120000780c */ /* 0x000fc60005f21670 */
[----:B------:R-:W-:Y:S01]  /*234e0*/  @!P5 STG.E.U8 desc[UR14][R26.64+0x9], R9 ;  /* 0x000009091a00d986 */ /* 0x000fe2000c10110e */
[----:B------:R-:W-:Y:S02]  /*234f0*/  ISETP.LT.OR P5, PT, R0, 0x11, !P2 ;  /* 0x000000110000780c */ /* 0x000fe400057a1670 */
        /* <DEDUP_REMOVED lines=8> */
[C---:B------:R-:W-:Y:S02]  /*23580*/  ISETP.LT.OR P5, PT, R0.reuse, 0x1a, !P3 ;  /* 0x0000001a0000780c */ /* 0x040fe40005fa1670 */
        /* <DEDUP_REMOVED lines=22> */
[C---:B------:R-:W-:Y:S02]  /*236f0*/  ISETP.LT.OR P0, PT, R0.reuse, 0x29, !P3 ;  /* 0x000000290000780c */ /* 0x040fe40005f01670 */
[----:B------:R-:W-:Y:S01]  /*23700*/  F2FP.SATFINITE.E5M2.F32.PACK_AB_MERGE_C R22, RZ, R22, RZ ;  /* 0x00000016ff16723e */ /* 0x000fe200048060ff */
[----:B------:R-:W-:Y:S01]  /*23710*/  @!P1 STG.E.U8 desc[UR14][R26.64+0x20], R20 ;  /* 0x000020141a009986 */ /* 0x000fe2000c10110e */
[----:B------:R-:W-:-:S02]  /*23720*/  ISETP.LT.OR P1, PT, R0, 0x2a, !P3 ;  /* 0x0000002a0000780c */ /* 0x000fc40005f21670 */
[C---:B------:R-:W-:Y:S01]  /*23730*/  ISETP.LT.OR P6, PT, R0.reuse, 0x2a, !P2 ;  /* 0x0000002a0000780c */ /* 0x040fe200057c1670 */
[----:B------:R-:W-:Y:S01]  /*23740*/  @!P5 STG.E.U8 desc[UR14][R26.64+0x21], R21 ;  /* 0x000021151a00d986 */ /* 0x000fe2000c10110e */
[----:B------:R-:W-:Y:S01]  /*23750*/  ISETP.LT.OR P5, PT, R0, 0x29, !P2 ;  /* 0x000000290000780c */ /* 0x000fe200057a1670 */
[----:B------:R-:W-:Y:S01]  /*23760*/  FMUL R156, R156, UR20 ;  /* 0x000000149c9c7c20 */ /* 0x000fe20008400000 */
[----:B------:R-:W-:Y:S01]  /*23770*/  FMUL R157, R157, UR20 ;  /* 0x000000149d9d7c20 */ /* 0x000fe20008400000 */
[----:B------:R-:W-:Y:S01]  /*23780*/  FMUL R158, R158, UR20 ;  /* 0x000000149e9e7c20 */ /* 0x000fe20008400000 */
[----:B------:R-:W-:Y:S01]  /*23790*/  FMUL R159, R159, UR20 ;  /* 0x000000149f9f7c20 */ /* 0x000fe20008400000 */
[----:B------:R-:W-:Y:S01]  /*237a0*/  @!P0 STG.E.U8 desc[UR14][R24.64+0x28], R22 ;  /* 0x0000281618008986 */ /* 0x000fe2000c10110e */
[----:B------:R-:W-:Y:S02]  /*237b0*/  ISETP.LT.OR P0, PT, R0, 0x31, !P3 ;  /* 0x000000310000780c */ /* 0x000fe40005f01670 */
[----:B------:R-:W-:Y:S01]  /*237c0*/  F2FP.SATFINITE.E5M2.F32.PACK_AB_MERGE_C R23, RZ, R23, RZ ;  /* 0x00000017ff17723e */ /* 0x000fe200048060ff */
[----:B------:R-:W-:Y:S01]  /*237d0*/  FMUL R160, R160, UR20 ;  /* 0x00000014a0a07c20 */ /* 0x000fe20008400000 */
[----:B------:R-:W-:Y:S01]  /*237e0*/  F2FP.SATFINITE.E5M2.F32.PACK_AB_MERGE_C R152, RZ, R152, RZ ;  /* 0x00000098ff98723e */ /* 0x000fe200048060ff */
[----:B------:R-:W-:Y:S01]  /*237f0*/  FMUL R161, R161, UR20 ;  /* 0x00000014a1a17c20 */ /* 0x000fe20008400000 */
        /* <DEDUP_REMOVED lines=47> */
[----:B0-----:R-:W-:Y:S01]  /*23af0*/  F2FP.SATFINITE.E5M2.F32.PACK_AB_MERGE_C R3, RZ, R166, RZ ;  /* 0x000000a6ff03723e */ /* 0x001fe200048060ff */
[----:B------:R-:W-:Y:S01]  /*23b00*/  @!P1 STG.E.U8 desc[UR14][R24.64+0x41], R163 ;  /* 0x000041a318009986 */ /* 0x000fe2000c10110e */
[----:B------:R-:W-:-:S03]  /*23b10*/  ISETP.LT.OR P1, PT, R0, 0x4a, !P3 ;  /* 0x0000004a0000780c */ /* 0x000fc60005f21670 */
[----:B------:R-:W-:Y:S01]  /*23b20*/  @!P5 STG.E.U8 desc[UR14][R26.64+0x40], R164 ;  /* 0x000040a41a00d986 */ /* 0x000fe2000c10110e */
[----:B------:R-:W-:-:S03]  /*23b30*/  ISETP.LT.OR P5, PT, R0, 0x49, !P2 ;  /* 0x000000490000780c */ /* 0x000fc600057a1670 */
[----:B------:R-:W-:Y:S01]  /*23b40*/  @!P6 STG.E.U8 desc[UR14][R26.64+0x41], R165 ;  /* 0x000041a51a00e986 */ /* 0x000fe2000c10110e */
[----:B------:R-:W-:-:S03]  /*23b50*/  ISETP.LT.OR P6, PT, R0, 0x4a, !P2 ;  /* 0x0000004a0000780c */ /* 0x000fc600057c1670 */
[----:B------:R0:W-:Y:S01]  /*23b60*/  @!P0 STG.E.U8 desc[UR14][R24.64+0x48], R3 ;  /* 0x0000480318008986 */ /* 0x0001e2000c10110e */
[----:B------:R-:W-:Y:S02]  /*23b70*/  ISETP.LT.OR P0, PT, R0, 0x51, !P3 ;  /* 0x000000510000780c */ /* 0x000fe40005f01670 */
[----:B------:R-:W-:Y:S01]  /*23b80*/  F2FP.SATFINITE.E5M2.F32.PACK_AB_MERGE_C R167, RZ, R167, RZ ;  /* 0x000000a7ffa7723e */ /* 0x000fe200048060ff */
[----:B------:R-:W-:Y:S01]  /*23b90*/  FMUL R172, R172, UR20 ;  /* 0x00000014acac7c20 */ /* 0x000fe20008400000 */
[----:B-1----:R-:W-:Y:S01]  /*23ba0*/  F2FP.SATFINITE.E5M2.F32.PACK_AB_MERGE_C R5, RZ, R168, RZ ;  /* 0x000000a8ff05723e */ /* 0x002fe200048060ff */
[----:B------:R-:W-:Y:S01]  /*23bb0*/  FMUL R173, R173, UR20 ;  /* 0x00000014adad7c20 */ /* 0x000fe20008400000 */
[----:B------:R-:W-:Y:S01]  /*23bc0*/  F2FP.SATFINITE.E5M2.F32.PACK_AB_MERGE_C R169, RZ, R169, RZ ;  /* 0x000000a9ffa9723e */ /* 0x000fe200048060ff */
[----:B------:R-:W-:Y:S01]  /*23bd0*/  @!P1 STG.E.U8 desc[UR14][R24.64+0x49], R167 ;  /* 0x000049a718009986 */ /* 0x000fe2000c10110e */
[----:B0-----:R-:W-:-:S03]  /*23be0*/  F2FP.SATFINITE.E5M2.F32.PACK_AB_MERGE_C R3, RZ, R170, RZ ;  /* 0x000000aaff03723e */ /* 0x001fc600048060ff */
[----:B------:R0:W-:Y:S01]  /*23bf0*/  @!P5 STG.E.U8 desc[UR14][R26.64+0x48], R5 ;  /* 0x000048051a00d986 */ /* 0x0001e2000c10110e */
[C---:B------:R-:W-:Y:S02]  /*23c00*/  ISETP.LT.OR P1, PT, R0.reuse, 0x52, !P3 ;  /* 0x000000520000780c */ /* 0x040fe40005f21670 */
[C---:B------:R-:W-:Y:S01]  /*23c10*/  ISETP.LT.OR P5, PT, R0.reuse, 0x51, !P2 ;  /* 0x000000510000780c */ /* 0x040fe200057a1670 */
[----:B------:R-:W-:Y:S01]  /*23c20*/  @!P6 STG.E.U8 desc[UR14][R26.64+0x49], R169 ;  /* 0x000049a91a00e986 */ /* 0x000fe2000c10110e */
[----:B------:R-:W-:-:S03]  /*23c30*/  ISETP.LT.OR P6, PT, R0, 0x52, !P2 ;  /* 0x000000520000780c */ /* 0x000fc600057c1670 */
[----:B------:R1:W-:Y:S01]  /*23c40*/  @!P0 STG.E.U8 desc[UR14][R24.64+0x50], R3 ;  /* 0x0000500318008986 */ /* 0x0003e2000c10110e */
[----:B------:R-:W-:Y:S01]  /*23c50*/  ISETP.LT.OR P0, PT, R0, 0x59, !P3 ;  /* 0x000000590000780c */ /* 0x000fe20005f01670 */
[----:B------:R-:W-:Y:S01]  /*23c60*/  FMUL R174, R174, UR20 ;  /* 0x00000014aeae7c20 */ /* 0x000fe20008400000 */
[----:B------:R-:W-:Y:S01]  /*23c70*/  F2FP.SATFINITE.E5M2.F32.PACK_AB_MERGE_C R171, RZ, R171, RZ ;  /* 0x000000abffab723e */ /* 0x000fe200048060ff */
[----:B------:R-:W-:Y:S01]  /*23c80*/  FMUL R175, R175, UR20 ;  /* 0x00000014afaf7c20 */ /* 0x000fe20008400000 */
[----:B0-----:R-:W-:Y:S01]  /*23c90*/  F2FP.SATFINITE.E5M2.F32.PACK_AB_MERGE_C R5, RZ, R172, RZ ;  /* 0x000000acff05723e */ /* 0x001fe200048060ff */
[----:B------:R-:W-:Y:S01]  /*23ca0*/  FMUL R176, R176, UR20 ;  /* 0x00000014b0b07c20 */ /* 0x000fe20008400000 */
[----:B------:R-:W-:Y:S01]  /*23cb0*/  F2FP.SATFINITE.E5M2.F32.PACK_AB_MERGE_C R173, RZ, R173, RZ ;  /* 0x000000adffad723e */ /* 0x000fe200048060ff */
[----:B------:R-:W-:Y:S01]  /*23cc0*/  @!P1 STG.E.U8 desc[UR14][R24.64+0x51], R171 ;  /* 0x000051ab18009986 */ /* 0x000fe2000c10110e */
[----:B-1----:R-:W-:-:S03]  /*23cd0*/  F2FP.SATFINITE.E5M2.F32.PACK_AB_MERGE_C R3, RZ, R174, RZ ;  /* 0x000000aeff03723e */ /* 0x002fc600048060ff */
        /* <DEDUP_REMOVED lines=220> */
[----:B------:R-:W4:Y:S01]  /*24aa0*/  LDL.LU R38, [R1+0x214] ;  /* 0x0002140001267983 */ /* 0x000f220000300800 */
[----:B------:R-:W-:Y:S02]  /*24ab0*/  F2FP.SATFINITE.E5M2.F32.PACK_AB_MERGE_C R229, RZ, R229, RZ ;  /* 0x000000e5ffe5723e */ /* 0x000fe400048060ff */
[----:B-1----:R-:W-:Y:S01]  /*24ac0*/  F2FP.SATFINITE.E5M2.F32.PACK_AB_MERGE_C R3, RZ, R230, RZ ;  /* 0x000000e6ff03723e */ /* 0x002fe200048060ff */
[----:B------:R-:W-:Y:S01]  /*24ad0*/  @!P1 STG.E.U8 desc[UR14][R24.64+0xc1], R227 ;  /* 0x0000c1e318009986 */ /* 0x000fe2000c10110e */
[----:B------:R-:W-:-:S03]  /*24ae0*/  ISETP.LT.OR P1, PT, R0, 0xca, !P3 ;  /* 0x000000ca0000780c */ /* 0x000fc60005f21670 */
[----:B------:R0:W-:Y:S01]  /*24af0*/  @!P5 STG.E.U8 desc[UR14][R26.64+0xc0], R5 ;  /* 0x0000c0051a00d986 */ /* 0x0001e2000c10110e */
[----:B------:R-:W-:-:S03]  /*24b00*/  ISETP.LT.OR P5, PT, R0, 0xc9, !P2 ;  /* 0x000000c90000780c */ /* 0x000fc600057a1670 */
[----:B------:R-:W-:Y:S01]  /*24b10*/  @!P6 STG.E.U8 desc[UR14][R26.64+0xc1], R229 ;  /* 0x0000c1e51a00e986 */ /* 0x000fe2000c10110e */
[----:B------:R-:W-:-:S03]  /*24b20*/  ISETP.LT.OR P6, PT, R0, 0xca, !P2 ;  /* 0x000000ca0000780c */ /* 0x000fc600057c1670 */
[----:B------:R4:W-:Y:S01]  /*24b30*/  @!P0 STG.E.U8 desc[UR14][R24.64+0xc8], R3 ;  /* 0x0000c80318008986 */ /* 0x0009e2000c10110e */
[----:B------:R-:W-:Y:S01]  /*24b40*/  ISETP.LT.OR P0, PT, R0, 0xd1, !P3 ;  /* 0x000000d10000780c */ /* 0x000fe20005f01670 */
[----:B------:R-:W-:Y:S01]  /*24b50*/  FMUL R232, R232, UR20 ;  /* 0x00000014e8e87c20 */ /* 0x000fe20008400000 */
[----:B------:R-:W-:Y:S01]  /*24b60*/  FMUL R233, R233, UR20 ;  /* 0x00000014e9e97c20 */ /* 0x000fe20008400000 */
[----:B------:R-:W4:Y:S01]  /*24b70*/  LDL.LU R37, [R1+0x218] ;  /* 0x0002180001257983 */ /* 0x000f220000300800 */
[----:B------:R-:W-:Y:S01]  /*24b80*/  FMUL R234, R234, UR20 ;  /* 0x00000014eaea7c20 */ /* 0x000fe20008400000 */
[----:B------:R-:W-:Y:S02]  /*24b90*/  F2FP.SATFINITE.E5M2.F32.PACK_AB_MERGE_C R231, RZ, R231, RZ ;  /* 0x000000e7ffe7723e */ /* 0x000fe400048060ff */
[----:B------:R-:W4:Y:S01]  /*24ba0*/  LDL.LU R36, [R1+0x21c] ;  /* 0x00021c0001247983 */ /* 0x000f220000300800 */
[----:B0-----:R-:W-:Y:S01]  /*24bb0*/  F2FP.SATFINITE.E5M2.F32.PACK_AB_MERGE_C R5, RZ, R232, RZ ;  /* 0x000000e8ff05723e */ /* 0x001fe200048060ff */
[----:B---3--:R-:W-:Y:S01]  /*24bc0*/  FMUL R2, R40, UR20 ;  /* 0x0000001428027c20 */ /* 0x008fe20008400000 */
[----:B------:R-:W-:Y:S01]  /*24bd0*/  F2FP.SATFINITE.E5M2.F32.PACK_AB_MERGE_C R233, RZ, R233, RZ ;  /* 0x000000e9ffe9723e */ /* 0x000fe200048060ff */
[----:B--2---:R-:W-:Y:S01]  /*24be0*/  FMUL R4, R35, UR20 ;  /* 0x0000001423047c20 */ /* 0x004fe20008400000 */
[----:B------:R-:W-:Y:S01]  /*24bf0*/  F2FP.SATFINITE.E5M2.F32.PACK_AB_MERGE_C R7, RZ, R234, RZ ;  /* 0x000000eaff07723e */ /* 0x000fe200048060ff */
[----:B------:R-:W2:Y:S01]  /*24c00*/  LDL.LU R35, [R1+0x220] ;  /* 0x0002200001237983 */ /* 0x000ea20000300800 */
[----:B------:R-:W-:Y:S01]  /*24c10*/  FMUL R235, R235, UR20 ;  /* 0x00000014ebeb7c20 */ /* 0x000fe20008400000 */
[----:B------:R-:W-:Y:S01]  /*24c20*/  FMUL R236, R236, UR20 ;  /* 0x00000014ecec7c20 */ /* 0x000fe20008400000 */
[----:B----4-:R-:W-:Y:S01]  /*24c30*/  FMUL R3, R39, UR20 ;  /* 0x0000001427037c20 */ /* 0x010fe20008400000 */
[----:B------:R-:W-:Y:S01]  /*24c40*/  @!P1 STG.E.U8 desc[UR14][R24.64+0xc9], R231 ;  /* 0x0000c9e718009986 */ /* 0x000fe2000c10110e */
[C---:B------:R-:W-:Y:S01]  /*24c50*/  ISETP.LT.OR P1, PT, R0.reuse, 0xd2, !P3 ;  /* 0x000000d20000780c */ /* 0x040fe20005f21670 */
[----:B------:R-:W-:Y:S01]  /*24c60*/  FMUL R237, R237, UR20 ;  /* 0x00000014eded7c20 */ /* 0x000fe20008400000 */
[----:B------:R-:W-:Y:S01]  /*24c70*/  F2FP.SATFINITE.E5M2.F32.PACK_AB_MERGE_C R235, RZ, R235, RZ ;  /* 0x000000ebffeb723e */ /* 0x000fe200048060ff */
[----:B------:R0:W-:Y:S01]  /*24c80*/  @!P5 STG.E.U8 desc[UR14][R26.64+0xc8], R5 ;  /* 0x0000c8051a00d986 */ /* 0x0001e2000c10110e */
[----:B------:R-:W-:-:S02]  /*24c90*/  ISETP.LT.OR P5, PT, R0, 0xd1, !P2 ;  /* 0x000000d10000780c */ /* 0x000fc400057a1670 */
[----:B------:R-:W-:Y:S01]  /*24ca0*/  F2FP.SATFINITE.E5M2.F32.PACK_AB_MERGE_C R9, RZ, R236, RZ ;  /* 0x000000ecff09723e */ /* 0x000fe200048060ff */
[----:B------:R-:W-:Y:S01]  /*24cb0*/  @!P6 STG.E.U8 desc[UR14][R26.64+0xc9], R233 ;  /* 0x0000c9e91a00e986 */ /* 0x000fe2000c10110e */
[C---:B------:R-:W-:Y:S02]  /*24cc0*/  ISETP.LT.OR P6, PT, R0.reuse, 0xd2, !P2 ;  /* 0x000000d20000780c */ /* 0x040fe400057c1670 */
[----:B------:R-:W-:Y:S01]  /*24cd0*/  F2FP.SATFINITE.E5M2.F32.PACK_AB_MERGE_C R237, RZ, R237, RZ ;  /* 0x000000edffed723e */ /* 0x000fe200048060ff */
[----:B------:R1:W-:Y:S01]  /*24ce0*/  @!P0 STG.E.U8 desc[UR14][R24.64+0xd0], R7 ;  /* 0x0000d00718008986 */ /* 0x0003e2000c10110e */
[C---:B------:R-:W-:Y:S01]  /*24cf0*/  ISETP.LT.OR P0, PT, R0.reuse, 0xd9, !P3 ;  /* 0x000000d90000780c */ /* 0x040fe20005f01670 */
[----:B0-----:R-:W-:Y:S02]  /*24d00*/  FMUL R5, R33, UR20 ;  /* 0x0000001421057c20 */ /* 0x001fe40008400000 */
[----:B------:R-:W-:Y:S01]  /*24d10*/  @!P1 STG.E.U8 desc[UR14][R24.64+0xd1], R235 ;  /* 0x0000d1eb18009986 */ /* 0x000fe2000c10110e */
[----:B------:R-:W-:-:S03]  /*24d20*/  ISETP.LT.OR P1, PT, R0, 0xda, !P3 ;  /* 0x000000da0000780c */ /* 0x000fc60005f21670 */
[----:B------:R-:W3:Y:S01]  /*24d30*/  LDL.LU R33, [R1+0x224] ;  /* 0x0002240001217983 */ /* 0x000ee20000300800 */
[----:B-1----:R-:W-:Y:S01]  /*24d40*/  F2FP.SATFINITE.E5M2.F32.PACK_AB_MERGE_C R7, RZ, R2, RZ ;  /* 0x00000002ff07723e */ /* 0x002fe200048060ff */
[----:B------:R-:W-:Y:S02]  /*24d50*/  FMUL R2, R32, UR20 ;  /* 0x0000001420027c20 */ /* 0x000fe40008400000 */
[----:B------:R-:W4:Y:S04]  /*24d60*/  LDL.LU R40, [R1+0x228] ;  /* 0x0002280001287983 */ /* 0x000f280000300800 */
[----:B------:R-:W4:Y:S04]  /*24d70*/  LDL.LU R32, [R1+0x22c] ;  /* 0x00022c0001207983 */ /* 0x000f280000300800 */
[----:B------:R-:W4:Y:S01]  /*24d80*/  LDL.LU R39, [R1+0x230] ;  /* 0x0002300001277983 */ /* 0x000f220000300800 */
[----:B------:R-:W-:-:S03]  /*24d90*/  F2FP.SATFINITE.E5M2.F32.PACK_AB_MERGE_C R11, RZ, R4, RZ ;  /* 0x00000004ff0b723e */ /* 0x000fc600048060ff */
[----:B------:R0:W-:Y:S01]  /*24da0*/  @!P5 STG.E.U8 desc[UR14][R26.64+0xd0], R9 ;  /* 0x0000d0091a00d986 */ /* 0x0001e2000c10110e */
[C---:B------:R-:W-:Y:S02]  /*24db0*/  ISETP.LT.OR P5, PT, R0.reuse, 0xd9, !P2 ;  /* 0x000000d90000780c */ /* 0x040fe400057a1670 */
[----:B------:R-:W-:Y:S01]  /*24dc0*/  F2FP.SATFINITE.E5M2.F32.PACK_AB_MERGE_C R13, RZ, R5, RZ ;  /* 0x00000005ff0d723e */ /* 0x000fe200048060ff */
[----:B------:R-:W-:Y:S01]  /*24dd0*/  @!P6 STG.E.U8 desc[UR14][R26.64+0xd1], R237 ;  /* 0x0000d1ed1a00e986 */ /* 0x000fe2000c10110e */
[----:B------:R-:W-:Y:S02]  /*24de0*/  ISETP.LT.OR P6, PT, R0, 0xda, !P2 ;  /* 0x000000da0000780c */ /* 0x000fe400057c1670 */
[----:B0-----:R-:W-:Y:S01]  /*24df0*/  F2FP.SATFINITE.E5M2.F32.PACK_AB_MERGE_C R9, RZ, R3, RZ ;  /* 0x00000003ff09723e */ /* 0x001fe200048060ff */
[----:B------:R0:W-:Y:S04]  /*24e00*/  @!P0 STG.E.U8 desc[UR14][R24.64+0xd8], R7 ;  /* 0x0000d80718008986 */ /* 0x0001e8000c10110e */
[----:B------:R1:W-:Y:S01]  /*24e10*/  @!P1 STG.E.U8 desc[UR14][R24.64+0xd9], R9 ;  /* 0x0000d90918009986 */ /* 0x0003e2000c10110e */
[----:B0-----:R-:W-:-:S03]  /*24e20*/  F2FP.SATFINITE.E5M2.F32.PACK_AB_MERGE_C R7, RZ, R2, RZ ;  /* 0x00000002ff07723e */ /* 0x001fc600048060ff */
[----:B------:R0:W-:Y:S01]  /*24e30*/  @!P5 STG.E.U8 desc[UR14][R26.64+0xd8], R11 ;  /* 0x0000d80b1a00d986 */ /* 0x0001e2000c10110e */
[----:B------:R-:W-:-:S03]  /*24e40*/  FMUL R3, R38, UR20 ;  /* 0x0000001426037c20 */ /* 0x000fc60008400000 */
[----:B------:R-:W4:Y:S02]  /*24e50*/  LDL.LU R38, [R1+0x234] ;  /* 0x0002340001267983 */ /* 0x000f240000300800 */
[----:B-1----:R-:W-:Y:S01]  /*24e60*/  F2FP.SATFINITE.E5M2.F32.PACK_AB_MERGE_C R9, RZ, R3, RZ ;  /* 0x00000003ff09723e */ /* 0x002fe200048060ff */
[----:B------:R-:W-:Y:S02]  /*24e70*/  FMUL R4, R37, UR20 ;  /* 0x0000001425047c20 */ /* 0x000fe40008400000 */
[----:B------:R-:W4:Y:S01]  /*24e80*/  LDL.LU R37, [R1+0x238] ;  /* 0x0002380001257983 */ /* 0x000f220000300800 */
[----:B------:R-:W-:-:S03]  /*24e90*/  FMUL R5, R36, UR20 ;  /* 0x0000001424057c20 */ /* 0x000fc60008400000 */
[----:B------:R-:W4:Y:S01]  /*24ea0*/  LDL.LU R36, [R1+0x23c] ;  /* 0x00023c0001247983 */ /* 0x000f220000300800 */
[----:B--2---:R-:W-:-:S03]  /*24eb0*/  FMUL R2, R35, UR20 ;  /* 0x0000001423027c20 */ /* 0x004fc60008400000 */
[----:B------:R-:W2:Y:S01]  /*24ec0*/  LDL.LU R35, [R1+0x240] ;  /* 0x0002400001237983 */ /* 0x000ea20000300800 */
[----:B0-----:R-:W-:Y:S01]  /*24ed0*/  F2FP.SATFINITE.E5M2.F32.PACK_AB_MERGE_C R11, RZ, R4, RZ ;  /* 0x00000004ff0b723e */ /* 0x001fe200048060ff */
[----:B---3--:R-:W-:Y:S02]  /*24ee0*/  FMUL R3, R33, UR20 ;  /* 0x0000001421037c20 */ /* 0x008fe40008400000 */
[----:B------:R-:W3:Y:S01]  /*24ef0*/  LDL.LU R33, [R1+0x244] ;  /* 0x0002440001217983 */ /* 0x000ee20000300800 */
[----:B----4-:R-:W-:-:S03]  /*24f00*/  FMUL R4, R32, UR20 ;  /* 0x0000001420047c20 */ /* 0x010fc60008400000 */
[----:B------:R-:W4:Y:S04]  /*24f10*/  LDL.LU R32, [R1+0x248] ;  /* 0x0002480001207983 */ /* 0x000f280000300800 */
[----:B------:R0:W-:Y:S01]  /*24f20*/  @!P6 STG.E.U8 desc[UR14][R26.64+0xd9], R13 ;  /* 0x0000d90d1a00e986 */ /* 0x0001e2000c10110e */
[C---:B------:R-:W-:Y:S02]  /*24f30*/  ISETP.LT.OR P6, PT, R0.reuse, 0xe2, !P3 ;  /* 0x000000e20000780c */ /* 0x040fe40005fc1670 */
[C---:B------:R-:W-:Y:S02]  /*24f40*/  ISETP.LT.OR P5, PT, R0.reuse, 0xe1, !P3 ;  /* 0x000000e10000780c */ /* 0x040fe40005fa1670 */
[C---:B------:R-:W-:Y:S02]  /*24f50*/  ISETP.LT.OR P0, PT, R0.reuse, 0xe1, !P2 ;  /* 0x000000e10000780c */ /* 0x040fe40005701670 */
[----:B------:R-:W-:-:S02]  /*24f60*/  ISETP.LT.OR P1, PT, R0, 0xe2, !P2 ;  /* 0x000000e20000780c */ /* 0x000fc40005721670 */
[----:B------:R-:W-:-:S05]  /*24f70*/  F2FP.SATFINITE.E5M2.F32.PACK_AB_MERGE_C R5, RZ, R5, RZ ;  /* 0x00000005ff05723e */ /* 0x000fca00048060ff */
[----:B------:R-:W-:Y:S01]  /*24f80*/  @!P6 STG.E.U8 desc[UR14][R24.64+0xe1], R9 ;  /* 0x0000e1091800e986 */ /* 0x000fe2000c10110e */
[----:B------:R-:W-:Y:S02]  /*24f90*/  ISETP.LT.OR P6, PT, R0, 0xe9, !P3 ;  /* 0x000000e90000780c */ /* 0x000fe40005fc1670 */
[----:B0-----:R-:W-:Y:S01]  /*24fa0*/  F2FP.SATFINITE.E5M2.F32.PACK_AB_MERGE_C R13, RZ, R2, RZ ;  /* 0x00000002ff0d723e */ /* 0x001fe200048060ff */
[----:B------:R-:W-:Y:S01]  /*24fb0*/  FMUL R2, R40, UR20 ;  /* 0x0000001428027c20 */ /* 0x000fe20008400000 */
[----:B------:R0:W-:Y:S01]  /*24fc0*/  @!P5 STG.E.U8 desc[UR14][R24.64+0xe0], R7 ;  /* 0x0000e0071800d986 */ /* 0x0001e2000c10110e */
[----:B------:R-:W-:-:S03]  /*24fd0*/  ISETP.LT.OR P5, PT, R0, 0xea, !P2 ;  /* 0x000000ea0000780c */ /* 0x000fc600057a1670 */
[----:B------:R-:W-:Y:S01]  /*24fe0*/  @!P0 STG.E.U8 desc[UR14][R26.64+0xe0], R11 ;  /* 0x0000e00b1a008986 */ /* 0x000fe2000c10110e */
[----:B------:R-:W-:-:S03]  /*24ff0*/  ISETP.LT.OR P0, PT, R0, 0xea, !P3 ;  /* 0x000000ea0000780c */ /* 0x000fc60005f01670 */
[----:B------:R1:W-:Y:S01]  /*25000*/  @!P1 STG.E.U8 desc[UR14][R26.64+0xe1], R5 ;  /* 0x0000e1051a009986 */ /* 0x0003e2000c10110e */
[----:B------:R-:W-:-:S03]  /*25010*/  ISETP.LT.OR P1, PT, R0, 0xe9, !P2 ;  /* 0x000000e90000780c */ /* 0x000fc60005721670 */
[----:B------:R-:W4:Y:S01]  /*25020*/  LDL.LU R40, [R1+0x24c] ;  /* 0x00024c0001287983 */ /* 0x000f220000300800 */
[----:B0-----:R-:W-:-:S03]  /*25030*/  F2FP.SATFINITE.E5M2.F32.PACK_AB_MERGE_C R7, RZ, R3, RZ ;  /* 0x00000003ff07723e */ /* 0x001fc600048060ff */
[----:B------:R-:W-:Y:S01]  /*25040*/  @!P6 STG.E.U8 desc[UR14][R24.64+0xe8], R13 ;  /* 0x0000e80d1800e986 */ /* 0x000fe2000c10110e */
[----:B-1----:R-:W-:Y:S01]  /*25050*/  F2FP.SATFINITE.E5M2.F32.PACK_AB_MERGE_C R5, RZ, R2, RZ ;  /* 0x00000002ff05723e */ /* 0x002fe200048060ff */
[----:B------:R-:W-:Y:S02]  /*25060*/  FMUL R2, R39, UR20 ;  /* 0x0000001427027c20 */ /* 0x000fe40008400000 */
[----:B------:R-:W4:Y:S01]  /*25070*/  LDL.LU R39, [R1+0x250] ;  /* 0x0002500001277983 */ /* 0x000f220000300800 */
[----:B------:R-:W-:Y:S02]  /*25080*/  ISETP.LT.OR P6, PT, R0, 0xf1, !P3 ;  /* 0x000000f10000780c */ /* 0x000fe40005fc1670 */
[----:B------:R-:W-:Y:S02]  /*25090*/  F2FP.SATFINITE.E5M2.F32.PACK_AB_MERGE_C R9, RZ, R4, RZ ;  /* 0x00000004ff09723e */ /* 0x000fe400048060ff */
[----:B------:R-:W-:Y:S01]  /*250a0*/  F2FP.SATFINITE.E5M2.F32.PACK_AB_MERGE_C R11, RZ, R2, RZ ;  /* 0x00000002ff0b723e */ /* 0x000fe200048060ff */
[----:B------:R0:W-:Y:S04]  /*250b0*/  @!P0 STG.E.U8 desc[UR14][R24.64+0xe9], R7 ;  /* 0x0000e90718008986 */ /* 0x0001e8000c10110e */
[----:B------:R1:W-:Y:S04]  /*250c0*/  @!P5 STG.E.U8 desc[UR14][R26.64+0xe9], R9 ;  /* 0x0000e9091a00d986 */ /* 0x0003e8000c10110e */
[----:B------:R-:W-:Y:S04]  /*250d0*/  @!P1 STG.E.U8 desc[UR14][R26.64+0xe8], R5 ;  /* 0x0000e8051a009986 */ /* 0x000fe8000c10110e */
[----:B------:R2:W-:Y:S01]  /*250e0*/  @!P6 STG.E.U8 desc[UR14][R24.64+0xf0], R11 ;  /* 0x0000f00b1800e986 */ /* 0x0005e2000c10110e */
[----:B------:R-:W-:-:S03]  /*250f0*/  FMUL R3, R38, UR20 ;  /* 0x0000001426037c20 */ /* 0x000fc60008400000 */
[----:B------:R-:W4:Y:S02]  /*25100*/  LDL.LU R38, [R1+0x254] ;  /* 0x0002540001267983 */ /* 0x000f240000300800 */
[----:B0-----:R-:W-:Y:S01]  /*25110*/  F2FP.SATFINITE.E5M2.F32.PACK_AB_MERGE_C R7, RZ, R3, RZ ;  /* 0x00000003ff07723e */ /* 0x001fe200048060ff */
[----:B------:R-:W-:Y:S02]  /*25120*/  FMUL R4, R37, UR20 ;  /* 0x0000001425047c20 */ /* 0x000fe40008400000 */
[----:B------:R-:W4:Y:S01]  /*25130*/  LDL.LU R37, [R1+0x258] ;  /* 0x0002580001257983 */ /* 0x000f220000300800 */
[----:B------:R-:W-:-:S03]  /*25140*/  FMUL R2, R36, UR20 ;  /* 0x0000001424027c20 */ /* 0x000fc60008400000 */
[----:B------:R-:W4:Y:S02]  /*25150*/  LDL.LU R36, [R1+0x25c] ;  /* 0x00025c0001247983 */ /* 0x000f240000300800 */
[----:B-1----:R-:W-:Y:S01]  /*25160*/  F2FP.SATFINITE.E5M2.F32.PACK_AB_MERGE_C R9, RZ, R2, RZ ;  /* 0x00000002ff09723e */ /* 0x002fe200048060ff */
[----:B--2---:R-:W-:Y:S02]  /*25170*/  FMUL R2, R35, UR20 ;  /* 0x0000001423027c20 */ /* 0x004fe40008400000 */
[----:B------:R-:W2:Y:S03]  /*25180*/  LDL.LU R35, [R1+0x260] ;  /* 0x0002600001237983 */ /* 0x000ea60000300800 */
[----:B------:R-:W-:Y:S01]  /*25190*/  F2FP.SATFINITE.E5M2.F32.PACK_AB_MERGE_C R11, RZ, R2, RZ ;  /* 0x00000002ff0b723e */ /* 0x000fe200048060ff */
[----:B---3--:R-:W-:Y:S02]  /*251a0*/  FMUL R3, R33, UR20 ;  /* 0x0000001421037c20 */ /* 0x008fe40008400000 */
[----:B------:R-:W3:Y:S01]  /*251b0*/  LDL.LU R33, [R1+0x264] ;  /* 0x0002640001217983 */ /* 0x000ee20000300800 */
[----:B----4-:R-:W-:-:S03]  /*251c0*/  FMUL R2, R32, UR20 ;  /* 0x0000001420027c20 */ /* 0x010fc60008400000 */
[----:B------:R-:W4:Y:S01]  /*251d0*/  LDL.LU R32, [R1+0x268] ;  /* 0x0002680001207983 */ /* 0x000f220000300800 */
[C---:B------:R-:W-:Y:S02]  /*251e0*/  ISETP.LT.OR P0, PT, R0.reuse, 0xf2, !P3 ;  /* 0x000000f20000780c */ /* 0x040fe40005f01670 */
[C---:B------:R-:W-:Y:S02]  /*251f0*/  ISETP.LT.OR P5, PT, R0.reuse, 0xf2, !P2 ;  /* 0x000000f20000780c */ /* 0x040fe400057a1670 */
[C---:B------:R-:W-:Y:S02]  /*25200*/  ISETP.LT.OR P1, PT, R0.reuse, 0xf1, !P2 ;  /* 0x000000f10000780c */ /* 0x040fe40005721670 */
[----:B------:R-:W-:Y:S02]  /*25210*/  ISETP.LT.OR P6, PT, R0, 0xf9, !P3 ;  /* 0x000000f90000780c */ /* 0x000fe40005fc1670 */
[----:B------:R-:W-:Y:S02]  /*25220*/  F2FP.SATFINITE.E5M2.F32.PACK_AB_MERGE_C R13, RZ, R3, RZ ;  /* 0x00000003ff0d723e */ /* 0x000fe400048060ff */
[----:B------:R-:W-:-:S03]  /*25230*/  F2FP.SATFINITE.E5M2.F32.PACK_AB_MERGE_C R5, RZ, R4, RZ ;  /* 0x00000004ff05723e */ /* 0x000fc600048060ff */
[----:B------:R0:W-:Y:S01]  /*25240*/  @!P0 STG.E.U8 desc[UR14][R24.64+0xf1], R7 ;  /* 0x0000f10718008986 */ /* 0x0001e2000c10110e */
[----:B------:R-:W-:-:S03]  /*25250*/  ISETP.LT.OR P3, PT, R0, 0xfa, !P3 ;  /* 0x000000fa0000780c */ /* 0x000fc60005f61670 */
[----:B------:R1:W-:Y:S01]  /*25260*/  @!P5 STG.E.U8 desc[UR14][R26.64+0xf1], R9 ;  /* 0x0000f1091a00d986 */ /* 0x0003e2000c10110e */
[----:B------:R-:W-:Y:S02]  /*25270*/  ISETP.LT.OR P5, PT, R0, 0xf9, !P2 ;  /* 0x000000f90000780c */ /* 0x000fe400057a1670 */
[----:B0-----:R-:W-:Y:S01]  /*25280*/  F2FP.SATFINITE.E5M2.F32.PACK_AB_MERGE_C R7, RZ, R2, RZ ;  /* 0x00000002ff07723e */ /* 0x001fe200048060ff */
[----:B------:R-:W-:Y:S01]  /*25290*/  @!P1 STG.E.U8 desc[UR14][R26.64+0xf0], R5 ;  /* 0x0000f0051a009986 */ /* 0x000fe2000c10110e */
[----:B------:R-:W-:-:S03]  /*252a0*/  FMUL R2, R40, UR20 ;  /* 0x0000001428027c20 */ /* 0x000fc60008400000 */
[----:B------:R-:W4:Y:S01]  /*252b0*/  LDL.LU R40, [R1+0x26c] ;  /* 0x00026c0001287983 */ /* 0x000f220000300800 */
[----:B------:R-:W-:-:S03]  /*252c0*/  FMUL R3, R39, UR20 ;  /* 0x0000001427037c20 */ /* 0x000fc60008400000 */
[----:B------:R-:W4:Y:S01]  /*252d0*/  LDL.LU R39, [R1+0x270] ;  /* 0x0002700001277983 */ /* 0x000f220000300800 */
[----:B-1----:R-:W-:-:S03]  /*252e0*/  F2FP.SATFINITE.E5M2.F32.PACK_AB_MERGE_C R9, RZ, R2, RZ ;  /* 0x00000002ff09723e */ /* 0x002fc600048060ff */
        /* <DEDUP_REMOVED lines=17> */
[----:B------:R-:W4:Y:S01]  /*25400*/  LDL.LU R32, [R1+0x288] ;  /* 0x0002880001207983 */ /* 0x000f220000300800 */
[----:B------:R-:W-:Y:S02]  /*25410*/  ISETP.GE.AND P1, PT, R34, 0x81, PT ;  /* 0x000000812200780c */ /* 0x000fe40003f26270 */
[C---:B------:R-:W-:Y:S02]  /*25420*/  ISETP.LT.OR P2, PT, R0.reuse, 0xfa, !P2 ;  /* 0x000000fa0000780c */ /* 0x040fe40005741670 */
[C---:B------:R-:W-:Y:S02]  /*25430*/  ISETP.LT.OR P6, PT, R0.reuse, 0x1, !P1 ;  /* 0x000000010000780c */ /* 0x040fe40004fc1670 */
[----:B------:R-:W-:Y:S02]  /*25440*/  ISETP.LT.OR P3, PT, R0, 0x2, !P1 ;  /* 0x000000020000780c */ /* 0x000fe40004f61670 */
[----:B------:R-:W-:-:S07]  /*25450*/  ISETP.GE.AND P0, PT, R34, 0x89, PT ;  /* 0x000000892200780c */ /* 0x000fce0003f06270 */
[----:B------:R0:W-:Y:S04]  /*25460*/  @!P2 STG.E.U8 desc[UR14][R26.64+0xf9], R9 ;  /* 0x0000f9091a00a986 */ /* 0x0001e8000c10110e */
[----:B------:R-:W-:Y:S01]  /*25470*/  @!P6 STG.E.U8 desc[UR14][R30.64], R11 ;  /* 0x0000000b1e00e986 */ /* 0x000fe2000c10110e */
[C---:B------:R-:W-:Y:S02]  /*25480*/  ISETP.LT.OR P6, PT, R0.reuse, 0x2, !P0 ;  /* 0x000000020000780c */ /* 0x040fe400047c1670 */
[C---:B------:R-:W-:Y:S01]  /*25490*/  ISETP.LT.OR P5, PT, R0.reuse, 0x1, !P0 ;  /* 0x000000010000780c */ /* 0x040fe200047a1670 */
[----:B------:R1:W-:Y:S01]  /*254a0*/  @!P3 STG.E.U8 desc[UR14][R30.64+0x1], R13 ;  /* 0x0000010d1e00b986 */ /* 0x0003e2000c10110e */
[----:B------:R-:W-:Y:S02]  /*254b0*/  ISETP.LT.OR P2, PT, R0, 0xa, !P1 ;  /* 0x0000000a0000780c */ /* 0x000fe40004f41670 */
[----:B0-----:R-:W-:Y:S01]  /*254c0*/  F2FP.SATFINITE.E5M2.F32.PACK_AB_MERGE_C R9, RZ, R3, RZ ;  /* 0x00000003ff09723e */ /* 0x001fe200048060ff */
[----:B------:R-:W-:-:S02]  /*254d0*/  FMUL R3, R40, UR20 ;  /* 0x0000001428037c20 */ /* 0x000fc40008400000 */
[----:B------:R-:W4:Y:S01]  /*254e0*/  LDL.LU R40, [R1+0x28c] ;  /* 0x00028c0001287983 */ /* 0x000f220000300800 */
[----:B-1----:R-:W-:Y:S02]  /*254f0*/  F2FP.SATFINITE.E5M2.F32.PACK_AB_MERGE_C R13, RZ, R2, RZ ;  /* 0x00000002ff0d723e */ /* 0x002fe400048060ff */
[C---:B------:R-:W-:Y:S01]  /*25500*/  ISETP.LT.OR P3, PT, R0.reuse, 0x9, !P1 ;  /* 0x000000090000780c */ /* 0x040fe20004f61670 */
[----:B------:R0:W-:Y:S01]  /*25510*/  @!P6 STG.E.U8 desc[UR14][R28.64+0x1], R7 ;  /* 0x000001071c00e986 */ /* 0x0001e2000c10110e */
[----:B------:R-:W-:Y:S01]  /*25520*/  F2FP.SATFINITE.E5M2.F32.PACK_AB_MERGE_C R5, RZ, R5, RZ ;  /* 0x00000005ff05723e */ /* 0x000fe200048060ff */
[----:B------:R-:W-:Y:S02]  /*25530*/  FMUL R2, R39, UR20 ;  /* 0x0000001427027c20 */ /* 0x000fe40008400000 */
[----:B------:R-:W4:Y:S01]  /*25540*/  LDL.LU R39, [R1+0x290] ;  /* 0x0002900001277983 */ /* 0x000f220000300800 */
[----:B------:R-:W-:Y:S02]  /*25550*/  F2FP.SATFINITE.E5M2.F32.PACK_AB_MERGE_C R11, RZ, R4, RZ ;  /* 0x00000004ff0b723e */ /* 0x000fe400048060ff */
[----:B------:R-:W-:-:S02]  /*25560*/  ISETP.LT.OR P6, PT, R0, 0xa, !P0 ;  /* 0x0000000a0000780c */ /* 0x000fc400047c1670 */
[----:B0-----:R-:W-:Y:S01]  /*25570*/  F2FP.SATFINITE.E5M2.F32.PACK_AB_MERGE_C R7, RZ, R2, RZ ;  /* 0x00000002ff07723e */ /* 0x001fe200048060ff */
[----:B------:R0:W-:Y:S04]  /*25580*/  @!P5 STG.E.U8 desc[UR14][R28.64], R5 ;  /* 0x000000051c00d986 */ /* 0x0001e8000c10110e */
[----:B------:R-:W-:Y:S04]  /*25590*/  @!P2 STG.E.U8 desc[UR14][R30.64+0x9], R11 ;  /* 0x0000090b1e00a986 */ /* 0x000fe8000c10110e */
[----:B------:R1:W-:Y:S01]  /*255a0*/  @!P3 STG.E.U8 desc[UR14][R30.64+0x8], R9 ;  /* 0x000008091e00b986 */ /* 0x0003e2000c10110e */
[----:B0-----:R-:W-:-:S05]  /*255b0*/  F2FP.SATFINITE.E5M2.F32.PACK_AB_MERGE_C R5, RZ, R3, RZ ;  /* 0x00000003ff05723e */ /* 0x001fca00048060ff */
[----:B------:R4:W-:Y:S01]  /*255c0*/  @!P6 STG.E.U8 desc[UR14][R28.64+0x9], R5 ;  /* 0x000009051c00e986 */ /* 0x0009e2000c10110e */
[----:B------:R-:W-:-:S03]  /*255d0*/  FMUL R4, R38, UR20 ;  /* 0x0000001426047c20 */ /* 0x000fc60008400000 */
[----:B------:R-:W4:Y:S02]  /*255e0*/  LDL.LU R38, [R1+0x294] ;  /* 0x0002940001267983 */ /* 0x000f240000300800 */
[----:B-1----:R-:W-:Y:S01]  /*255f0*/  F2FP.SATFINITE.E5M2.F32.PACK_AB_MERGE_C R9, RZ, R4, RZ ;  /* 0x00000004ff09723e */ /* 0x002fe200048060ff */
[----:B------:R-:W-:Y:S02]  /*25600*/  FMUL R2, R37, UR20 ;  /* 0x0000001425027c20 */ /* 0x000fe40008400000 */
[----:B------:R-:W4:Y:S03]  /*25610*/  LDL.LU R37, [R1+0x298] ;  /* 0x0002980001257983 */ /* 0x000f260000300800 */
[----:B------:R-:W-:Y:S01]  /*25620*/  F2FP.SATFINITE.E5M2.F32.PACK_AB_MERGE_C R11, RZ, R2, RZ ;  /* 0x00000002ff0b723e */ /* 0x000fe200048060ff */
[----:B------:R-:W-:Y:S02]  /*25630*/  FMUL R2, R36, UR20 ;  /* 0x0000001424027c20 */ /* 0x000fe40008400000 */
[----:B------:R-:W4:Y:S01]  /*25640*/  LDL.LU R36, [R1+0x29c] ;  /* 0x00029c0001247983 */ /* 0x000f220000300800 */
[----:B--2---:R-:W-:-:S03]  /*25650*/  FMUL R3, R35, UR20 ;  /* 0x0000001423037c20 */ /* 0x004fc60008400000 */
[----:B------:R-:W2:Y:S01]  /*25660*/  LDL.LU R35, [R1+0x2a0] ;  /* 0x0002a00001237983 */ /* 0x000ea20000300800 */
[----:B---3--:R-:W-:-:S03]  /*25670*/  FMUL R4, R33, UR20 ;  /* 0x0000001421047c20 */ /* 0x008fc60008400000 */
[----:B------:R-:W3:Y:S01]  /*25680*/  LDL.LU R33, [R1+0x2a4] ;  /* 0x0002a40001217983 */ /* 0x000ee20000300800 */
[----:B----4-:R-:W-:-:S03]  /*25690*/  FMUL R5, R32, UR20 ;  /* 0x0000001420057c20 */ /* 0x010fc60008400000 */
[----:B------:R-:W4:Y:S01]  /*256a0*/  LDL.LU R32, [R1+0x2a8] ;  /* 0x0002a80001207983 */ /* 0x000f220000300800 */
[C---:B------:R-:W-:Y:S02]  /*256b0*/  ISETP.LT.OR P5, PT, R0.reuse, 0x9, !P0 ;  /* 0x000000090000780c */ /* 0x040fe400047a1670 */
[C---:B------:R-:W-:Y:S02]  /*256c0*/  ISETP.LT.OR P3, PT, R0.reuse, 0x11, !P1 ;  /* 0x000000110000780c */ /* 0x040fe40004f61670 */
[C---:B------:R-:W-:Y:S02]  /*256d0*/  ISETP.LT.OR P2, PT, R0.reuse, 0x12, !P1 ;  /* 0x000000120000780c */ /* 0x040fe40004f41670 */
[----:B------:R-:W-:-:S07]  /*256e0*/  ISETP.LT.OR P6, PT, R0, 0x12, !P0 ;  /* 0x000000120000780c */ /* 0x000fce00047c1670 */
[----:B------:R-:W-:Y:S01]  /*256f0*/  @!P5 STG.E.U8 desc[UR14][R28.64+0x8], R13 ;  /* 0x0000080d1c00d986 */ /* 0x000fe2000c10110e */
[----:B------:R-:W-:-:S03]  /*25700*/  ISETP.LT.OR P5, PT, R0, 0x11, !P0 ;  /* 0x000000110000780c */ /* 0x000fc600047a1670 */
[----:B------:R0:W-:Y:S01]  /*25710*/  @!P3 STG.E.U8 desc[UR14][R30.64+0x10], R7 ;  /* 0x000010071e00b986 */ /* 0x0001e2000c10110e */
[----:B------:R-:W-:-:S03]  /*25720*/  ISETP.LT.OR P3, PT, R0, 0x19, !P1 ;  /* 0x000000190000780c */ /* 0x000fc60004f61670 */
[----:B------:R1:W-:Y:S01]  /*25730*/  @!P2 STG.E.U8 desc[UR14][R30.64+0x11], R9 ;  /* 0x000011091e00a986 */ /* 0x0003e2000c10110e */
[----:B------:R-:W-:Y:S02]  /*25740*/  ISETP.LT.OR P2, PT, R0, 0x1a, !P1 ;  /* 0x0000001a0000780c */ /* 0x000fe40004f41670 */
[----:B0-----:R-:W-:Y:S01]  /*25750*/  F2FP.SATFINITE.E5M2.F32.PACK_AB_MERGE_C R7, RZ, R2, RZ ;  /* 0x00000002ff07723e */ /* 0x001fe200048060ff */
[----:B------:R-:W-:Y:S01]  /*25760*/  FMUL R2, R40, UR20 ;  /* 0x0000001428027c20 */ /* 0x000fe20008400000 */
[----:B-1----:R-:W-:Y:S01]  /*25770*/  F2FP.SATFINITE.E5M2.F32.PACK_AB_MERGE_C R9, RZ, R3, RZ ;  /* 0x00000003ff09723e */ /* 0x002fe200048060ff */
[----:B------:R-:W4:Y:S01]  /*25780*/  LDL.LU R40, [R1+0x2ac] ;  /* 0x0002ac0001287983 */ /* 0x000f220000300800 */
[----:B------:R-:W-:-:S03]  /*25790*/  F2FP.SATFINITE.E5M2.F32.PACK_AB_MERGE_C R13, RZ, R4, RZ ;  /* 0x00000004ff0d723e */ /* 0x000fc600048060ff */
[----:B------:R0:W-:Y:S01]  /*257a0*/  @!P6 STG.E.U8 desc[UR14][R28.64+0x11], R7 ;  /* 0x000011071c00e986 */ /* 0x0001e2000c10110e */
[----:B------:R-:W-:Y:S01]  /*257b0*/  ISETP.LT.OR P6, PT, R0, 0x1a, !P0 ;  /* 0x0000001a0000780c */ /* 0x000fe200047c1670 */
[----:B------:R-:W-:Y:S02]  /*257c0*/  FMUL R3, R39, UR20 ;  /* 0x0000001427037c20 */ /* 0x000fe40008400000 */
[----:B------:R-:W4:Y:S01]  /*257d0*/  LDL.LU R39, [R1+0x2b0] ;  /* 0x0002b00001277983 */ /* 0x000f220000300800 */
[----:B0-----:R-:W-:-:S03]  /*257e0*/  F2FP.SATFINITE.E5M2.F32.PACK_AB_MERGE_C R7, RZ, R2, RZ ;  /* 0x00000002ff07723e */ /* 0x001fc600048060ff */
[----:B------:R-:W-:Y:S04]  /*257f0*/  @!P5 STG.E.U8 desc[UR14][R28.64+0x10], R11 ;  /* 0x0000100b1c00d986 */ /* 0x000fe8000c10110e */
[----:B------:R0:W-:Y:S04]  /*25800*/  @!P3 STG.E.U8 desc[UR14][R30.64+0x18], R9 ;  /* 0x000018091e00b986 */ /* 0x0001e8000c10110e */
[----:B------:R1:W-:Y:S01]  /*25810*/  @!P2 STG.E.U8 desc[UR14][R30.64+0x19], R13 ;  /* 0x0000190d1e00a986 */ /* 0x0003e2000c10110e */
[----:B0-----:R-:W-:-:S03]  /*25820*/  F2FP.SATFINITE.E5M2.F32.PACK_AB_MERGE_C R9, RZ, R3, RZ ;  /* 0x00000003ff09723e */ /* 0x001fc600048060ff */
[----:B------:R0:W-:Y:S01]  /*25830*/  @!P6 STG.E.U8 desc[UR14][R28.64+0x19], R7 ;  /* 0x000019071c00e986 */ /* 0x0001e2000c10110e */
[----:B------:R-:W-:-:S03]  /*25840*/  FMUL R4, R38, UR20 ;  /* 0x0000001426047c20 */ /* 0x000fc60008400000 */
[----:B------:R-:W4:Y:S02]  /*25850*/  LDL.LU R38, [R1+0x2b4] ;  /* 0x0002b40001267983 */ /* 0x000f240000300800 */
[----:B------:R-:W-:Y:S01]  /*25860*/  F2FP.SATFINITE.E5M2.F32.PACK_AB_MERGE_C R11, RZ, R4, RZ ;  /* 0x00000004ff0b723e */ /* 0x000fe200048060ff */
[----:B------:R-:W-:Y:S02]  /*25870*/  FMUL R2, R37, UR20 ;  /* 0x0000001425027c20 */ /* 0x000fe40008400000 */
[----:B------:R-:W4:Y:S03]  /*25880*/  LDL.LU R37, [R1+0x2b8] ;  /* 0x0002b80001257983 */ /* 0x000f260000300800 */
[----:B-1----:R-:W-:Y:S01]  /*25890*/  F2FP.SATFINITE.E5M2.F32.PACK_AB_MERGE_C R13, RZ, R2, RZ ;  /* 0x00000002ff0d723e */ /* 0x002fe200048060ff */
[----:B------:R-:W-:Y:S02]  /*258a0*/  FMUL R3, R36, UR20 ;  /* 0x0000001424037c20 */ /* 0x000fe40008400000 */
[----:B------:R-:W4:Y:S01]  /*258b0*/  LDL.LU R36, [R1+0x2bc] ;  /* 0x0002bc0001247983 */ /* 0x000f220000300800 */
[----:B--2---:R-:W-:-:S03]  /*258c0*/  FMUL R2, R35, UR20 ;  /* 0x0000001423027c20 */ /* 0x004fc60008400000 */
[----:B------:R-:W2:Y:S02]  /*258d0*/  LDL.LU R35, [R1+0x2c0] ;  /* 0x0002c00001237983 */ /* 0x000ea40000300800 */
[----:B0-----:R-:W-:Y:S01]  /*258e0*/  F2FP.SATFINITE.E5M2.F32.PACK_AB_MERGE_C R7, RZ, R2, RZ ;  /* 0x00000002ff07723e */ /* 0x001fe200048060ff */
[----:B---3--:R-:W-:Y:S02]  /*258f0*/  FMUL R4, R33, UR20 ;  /* 0x0000001421047c20 */ /* 0x008fe40008400000 */
[----:B------:R-:W3:Y:S01]  /*25900*/  LDL.LU R33, [R1+0x2c4] ;  /* 0x0002c40001217983 */ /* 0x000ee20000300800 */
[----:B----4-:R-:W-:-:S03]  /*25910*/  FMUL R2, R32, UR20 ;  /* 0x0000001420027c20 */ /* 0x010fc60008400000 */
[----:B------:R-:W4:Y:S01]  /*25920*/  LDL.LU R32, [R1+0x2c8] ;  /* 0x0002c80001207983 */ /* 0x000f220000300800 */
[C---:B------:R-:W-:Y:S02]  /*25930*/  ISETP.LT.OR P5, PT, R0.reuse, 0x19, !P0 ;  /* 0x000000190000780c */ /* 0x040fe400047a1670 */
[C---:B------:R-:W-:Y:S02]  /*25940*/  ISETP.LT.OR P3, PT, R0.reuse, 0x21, !P1 ;  /* 0x000000210000780c */ /* 0x040fe40004f61670 */
[C---:B------:R-:W-:Y:S02]  /*25950*/  ISETP.LT.OR P2, PT, R0.reuse, 0x22, !P1 ;  /* 0x000000220000780c */ /* 0x040fe40004f41670 */
[----:B------:R-:W-:Y:S02]  /*25960*/  F2FP.SATFINITE.E5M2.F32.PACK_AB_MERGE_C R5, RZ, R5, RZ ;  /* 0x00000005ff05723e */ /* 0x000fe400048060ff */
[----:B------:R-:W-:-:S05]  /*25970*/  ISETP.LT.OR P6, PT, R0, 0x22, !P0 ;  /* 0x000000220000780c */ /* 0x000fca00047c1670 */
[----:B------:R0:W-:Y:S01]  /*25980*/  @!P5 STG.E.U8 desc[UR14][R28.64+0x18], R5 ;  /* 0x000018051c00d986 */ /* 0x0001e2000c10110e */
[----:B------:R-:W-:-:S03]  /*25990*/  ISETP.LT.OR P5, PT, R0, 0x21, !P0 ;  /* 0x000000210000780c */ /* 0x000fc600047a1670 */
[----:B------:R-:W-:Y:S01]  /*259a0*/  @!P3 STG.E.U8 desc[UR14][R30.64+0x20], R9 ;  /* 0x000020091e00b986 */ /* 0x000fe2000c10110e */
[----:B------:R-:W-:-:S03]  /*259b0*/  ISETP.LT.OR P3, PT, R0, 0x29, !P1 ;  /* 0x000000290000780c */ /* 0x000fc60004f61670 */
[----:B------:R1:W-:Y:S01]  /*259c0*/  @!P2 STG.E.U8 desc[UR14][R30.64+0x21], R11 ;  /* 0x0000210b1e00a986 */ /* 0x0003e2000c10110e */
[----:B------:R-:W-:Y:S02]  /*259d0*/  ISETP.LT.OR P2, PT, R0, 0x2a, !P1 ;  /* 0x0000002a0000780c */ /* 0x000fe40004f41670 */
[----:B0-----:R-:W-:Y:S02]  /*259e0*/  F2FP.SATFINITE.E5M2.F32.PACK_AB_MERGE_C R5, RZ, R3, RZ ;  /* 0x00000003ff05723e */ /* 0x001fe400048060ff */
[----:B-1----:R-:W-:Y:S01]  /*259f0*/  F2FP.SATFINITE.E5M2.F32.PACK_AB_MERGE_C R11, RZ, R2, RZ ;  /* 0x00000002ff0b723e */ /* 0x002fe200048060ff */
[----:B------:R-:W-:Y:S02]  /*25a00*/  FMUL R2, R40, UR20 ;  /* 0x0000001428027c20 */ /* 0x000fe40008400000 */
[----:B------:R-:W4:Y:S01]  /*25a10*/  LDL.LU R40, [R1+0x2cc] ;  /* 0x0002cc0001287983 */ /* 0x000f220000300800 */
[----:B------:R-:W-:-:S03]  /*25a20*/  F2FP.SATFINITE.E5M2.F32.PACK_AB_MERGE_C R9, RZ, R4, RZ ;  /* 0x00000004ff09723e */ /* 0x000fc600048060ff */
[----:B------:R-:W-:Y:S01]  /*25a30*/  @!P6 STG.E.U8 desc[UR14][R28.64+0x21], R5 ;  /* 0x000021051c00e986 */ /* 0x000fe2000c10110e */
[----:B------:R-:W-:-:S03]  /*25a40*/  FMUL R3, R39, UR20 ;  /* 0x0000001427037c20 */ /* 0x000fc60008400000 */
[----:B------:R-:W4:Y:S01]  /*25a50*/  LDL.LU R39, [R1+0x2d0] ;  /* 0x0002d00001277983 */ /* 0x000f220000300800 */
[----:B------:R-:W-:-:S03]  /*25a60*/  ISETP.LT.OR P6, PT, R0, 0x2a, !P0 ;  /* 0x0000002a0000780c */ /* 0x000fc600047c1670 */
[----:B------:R-:W-:Y:S04]  /*25a70*/  @!P5 STG.E.U8 desc[UR14][R28.64+0x20], R13 ;  /* 0x0000200d1c00d986 */ /* 0x000fe8000c10110e */
[----:B------:R0:W-:Y:S04]  /*25a80*/  @!P3 STG.E.U8 desc[UR14][R30.64+0x28], R7 ;  /* 0x000028071e00b986 */ /* 0x0001e8000c10110e */
[----:B------:R1:W-:Y:S01]  /*25a90*/  @!P2 STG.E.U8 desc[UR14][R30.64+0x29], R9 ;  /* 0x000029091e00a986 */ /* 0x0003e2000c10110e */
[----:B0-----:R-:W-:Y:S02]  /*25aa0*/  F2FP.SATFINITE.E5M2.F32.PACK_AB_MERGE_C R7, RZ, R2, RZ ;  /* 0x00000002ff07723e */ /* 0x001fe400048060ff */
[----:B-1----:R-:W-:-:S03]  /*25ab0*/  F2FP.SATFINITE.E5M2.F32.PACK_AB_MERGE_C R9, RZ, R3, RZ ;  /* 0x00000003ff09723e */ /* 0x002fc600048060ff */
[----:B------:R0:W-:Y:S01]  /*25ac0*/  @!P6 STG.E.U8 desc[UR14][R28.64+0x29], R7 ;  /* 0x000029071c00e986 */ /* 0x0001e2000c10110e */
[----:B------:R-:W-:-:S03]  /*25ad0*/  FMUL R4, R38, UR20 ;  /* 0x0000001426047c20 */ /* 0x000fc60008400000 */
[----:B------:R-:W4:Y:S02]  /*25ae0*/  LDL.LU R38, [R1+0x2d4] ;  /* 0x0002d40001267983 */ /* 0x000f240000300800 */
[----:B------:R-:W-:Y:S01]  /*25af0*/  F2FP.SATFINITE.E5M2.F32.PACK_AB_MERGE_C R13, RZ, R4, RZ ;  /* 0x00000004ff0d723e */ /* 0x000fe200048060ff */
        /* <DEDUP_REMOVED lines=21> */
[----:B------:R-:W-:Y:S02]  /*25c50*/  F2FP.SATFINITE.E5M2.F32.PACK_AB_MERGE_C R5, RZ, R5, RZ ;  /* 0x00000005ff05723e */ /* 0x000fe400048060ff */
[----:B0-----:R-:W-:Y:S02]  /*25c60*/  F2FP.SATFINITE.E5M2.F32.PACK_AB_MERGE_C R13, RZ, R2, RZ ;  /* 0x00000002ff0d723e */ /* 0x001fe400048060ff */
[----:B-1----:R-:W-:Y:S01]  /*25c70*/  F2FP.SATFINITE.E5M2.F32.PACK_AB_MERGE_C R9, RZ, R3, RZ ;  /* 0x00000003ff09723e */ /* 0x002fe200048060ff */
[----:B------:R-:W-:Y:S02]  /*25c80*/  FMUL R3, R40, UR20 ;  /* 0x0000001428037c20 */ /* 0x000fe40008400000 */
[----:B------:R-:W4:Y:S01]  /*25c90*/  LDL.LU R40, [R1+0x2ec] ;  /* 0x0002ec0001287983 */ /* 0x000f220000300800 */
[----:B------:R-:W-:Y:S01]  /*25ca0*/  F2FP.SATFINITE.E5M2.F32.PACK_AB_MERGE_C R11, RZ, R4, RZ ;  /* 0x00000004ff0b723e */ /* 0x000fe200048060ff */
[----:B------:R-:W-:-:S02]  /*25cb0*/  FMUL R2, R39, UR20 ;  /* 0x0000001427027c20 */ /* 0x000fc40008400000 */
[----:B------:R-:W4:Y:S04]  /*25cc0*/  LDL.LU R39, [R1+0x2f0] ;  /* 0x0002f00001277983 */ /* 0x000f280000300800 */
[----:B------:R0:W-:Y:S01]  /*25cd0*/  @!P6 STG.E.U8 desc[UR14][R28.64+0x31], R7 ;  /* 0x000031071c00e986 */ /* 0x0001e2000c10110e */
[----:B------:R-:W-:-:S03]  /*25ce0*/  ISETP.LT.OR P6, PT, R0, 0x3a, !P0 ;  /* 0x0000003a0000780c */ /* 0x000fc600047c1670 */
[----:B------:R1:W-:Y:S01]  /*25cf0*/  @!P5 STG.E.U8 desc[UR14][R28.64+0x30], R5 ;  /* 0x000030051c00d986 */ /* 0x0003e2000c10110e */
[----:B0-----:R-:W-:-:S03]  /*25d00*/  F2FP.SATFINITE.E5M2.F32.PACK_AB_MERGE_C R7, RZ, R2, RZ ;  /* 0x00000002ff07723e */ /* 0x001fc600048060ff */
[----:B------:R-:W-:Y:S01]  /*25d10*/  @!P2 STG.E.U8 desc[UR14][R30.64+0x39], R11 ;  /* 0x0000390b1e00a986 */ /* 0x000fe2000c10110e */
[----:B-1----:R-:W-:-:S03]  /*25d20*/  F2FP.SATFINITE.E5M2.F32.PACK_AB_MERGE_C R5, RZ, R3, RZ ;  /* 0x00000003ff05723e */ /* 0x002fc600048060ff */
[----:B------:R0:W-:Y:S04]  /*25d30*/  @!P3 STG.E.U8 desc[UR14][R30.64+0x38], R9 ;  /* 0x000038091e00b986 */ /* 0x0001e8000c10110e */
[----:B------:R4:W-:Y:S01]  /*25d40*/  @!P6 STG.E.U8 desc[UR14][R28.64+0x39], R5 ;  /* 0x000039051c00e986 */ /* 0x0009e2000c10110e */
[----:B------:R-:W-:-:S03]  /*25d50*/  FMUL R4, R38, UR20 ;  /* 0x0000001426047c20 */ /* 0x000fc60008400000 */
[----:B------:R-:W4:Y:S02]  /*25d60*/  LDL.LU R38, [R1+0x2f4] ;  /* 0x0002f40001267983 */ /* 0x000f240000300800 */
[----:B0-----:R-:W-:Y:S01]  /*25d70*/  F2FP.SATFINITE.E5M2.F32.PACK_AB_MERGE_C R9, RZ, R4, RZ ;  /* 0x00000004ff09723e */ /* 0x001fe200048060ff */
        /* <DEDUP_REMOVED lines=26> */
[----:B------:R0:W-:Y:S01]  /*25f20*/  @!P6 STG.E.U8 desc[UR14][R28.64+0x41], R7 ;  /* 0x000041071c00e986 */ /* 0x0001e2000c10110e */
[----:B------:R-:W-:-:S03]  /*25f30*/  FMUL R3, R39, UR20 ;  /* 0x0000001427037c20 */ /* 0x000fc60008400000 */
[----:B------:R-:W4:Y:S01]  /*25f40*/  LDL.LU R39, [R1+0x310] ;  /* 0x0003100001277983 */ /* 0x000f220000300800 */
[----:B------:R-:W-:Y:S02]  /*25f50*/  ISETP.LT.OR P6, PT, R0, 0x4a, !P0 ;  /* 0x0000004a0000780c */ /* 0x000fe400047c1670 */
[----:B0-----:R-:W-:Y:S01]  /*25f60*/  F2FP.SATFINITE.E5M2.F32.PACK_AB_MERGE_C R7, RZ, R2, RZ ;  /* 0x00000002ff07723e */ /* 0x001fe200048060ff */
        /* <DEDUP_REMOVED lines=155> */
[----:B------:R-:W-:Y:S01]  /*26920*/  F2FP.SATFINITE.E5M2.F32.PACK_AB_MERGE_C R9, RZ, R4, RZ ;  /* 0x00000004ff09723e */ /* 0x000fe200048060ff */
[----:B------:R-:W-:-:S02]  /*26930*/  FMUL R3, R39, UR20 ;  /* 0x0000001427037c20 */ /* 0x000fc40008400000 */
[----:B------:R-:W4:Y:S04]  /*26940*/  LDL.LU R39, [R1+0x390] ;  /* 0x0003900001277983 */ /* 0x000f280000300800 */
[----:B------:R-:W-:Y:S04]  /*26950*/  @!P6 STG.E.U8 desc[UR14][R28.64+0x81], R5 ;  /* 0x000081051c00e986 */ /* 0x000fe8000c10110e */
[----:B------:R-:W-:Y:S04]  /*26960*/  @!P5 STG.E.U8 desc[UR14][R28.64+0x80], R13 ;  /* 0x0000800d1c00d986 */ /* 0x000fe8000c10110e */
[----:B------:R0:W-:Y:S04]  /*26970*/  @!P3 STG.E.U8 desc[UR14][R30.64+0x88], R7 ;  /* 0x000088071e00b986 */ /* 0x0001e8000c10110e */
[----:B------:R1:W-:Y:S01]  /*26980*/  @!P2 STG.E.U8 desc[UR14][R30.64+0x89], R9 ;  /* 0x000089091e00a986 */ /* 0x0003e2000c10110e */
[----:B0-----:R-:W-:-:S02]  /*26990*/  F2FP.SATFINITE.E5M2.F32.PACK_AB_MERGE_C R7, RZ, R2, RZ ;  /* 0x00000002ff07723e */ /* 0x001fc400048060ff */
[----:B-1----:R-:W-:Y:S01]  /*269a0*/  F2FP.SATFINITE.E5M2.F32.PACK_AB_MERGE_C R9, RZ, R3, RZ ;  /* 0x00000003ff09723e */ /* 0x002fe200048060ff */
[----:B------:R-:W-:Y:S02]  /*269b0*/  FMUL R4, R38, UR20 ;  /* 0x0000001426047c20 */ /* 0x000fe40008400000 */
[----:B------:R-:W4:Y:S03]  /*269c0*/  LDL.LU R38, [R1+0x394] ;  /* 0x0003940001267983 */ /* 0x000f260000300800 */
[----:B------:R-:W-:Y:S01]  /*269d0*/  F2FP.SATFINITE.E5M2.F32.PACK_AB_MERGE_C R13, RZ, R4, RZ ;  /* 0x00000004ff0d723e */ /* 0x000fe200048060ff */
[----:B------:R-:W-:Y:S02]  /*269e0*/  FMUL R5, R37, UR20 ;  /* 0x0000001425057c20 */ /* 0x000fe40008400000 */
[----:B------:R-:W4:Y:S01]  /*269f0*/  LDL.LU R37, [R1+0x398] ;  /* 0x0003980001257983 */ /* 0x000f220000300800 */
[----:B------:R-:W-:-:S03]  /*26a00*/  FMUL R2, R36, UR20 ;  /* 0x0000001424027c20 */ /* 0x000fc60008400000 */
[----:B------:R-:W4:Y:S01]  /*26a10*/  LDL.LU R36, [R1+0x39c] ;  /* 0x00039c0001247983 */ /* 0x000f220000300800 */
[----:B--2---:R-:W-:-:S03]  /*26a20*/  FMUL R3, R35, UR20 ;  /* 0x0000001423037c20 */ /* 0x004fc60008400000 */
[----:B------:R-:W2:Y:S01]  /*26a30*/  LDL.LU R35, [R1+0x3a0] ;  /* 0x0003a00001237983 */ /* 0x000ea20000300800 */
        /* <DEDUP_REMOVED lines=9> */
[----:B------:R0:W-:Y:S01]  /*26ad0*/  @!P6 STG.E.U8 desc[UR14][R28.64+0x89], R7 ;  /* 0x000089071c00e986 */ /* 0x0001e2000c10110e */
[----:B------:R-:W-:-:S03]  /*26ae0*/  ISETP.LT.OR P6, PT, R0, 0x92, !P0 ;  /* 0x000000920000780c */ /* 0x000fc600047c1670 */
[----:B------:R-:W-:Y:S01]  /*26af0*/  @!P5 STG.E.U8 desc[UR14][R28.64+0x88], R11 ;  /* 0x0000880b1c00d986 */ /* 0x000fe2000c10110e */
[----:B------:R-:W-:-:S03]  /*26b00*/  ISETP.LT.OR P5, PT, R0, 0x91, !P0 ;  /* 0x000000910000780c */ /* 0x000fc600047a1670 */
[----:B------:R1:W-:Y:S01]  /*26b10*/  @!P3 STG.E.U8 desc[UR14][R30.64+0x90], R9 ;  /* 0x000090091e00b986 */ /* 0x0003e2000c10110e */
[C---:B------:R-:W-:Y:S02]  /*26b20*/  ISETP.LT.OR P3, PT, R0.reuse, 0x99, !P1 ;  /* 0x000000990000780c */ /* 0x040fe40004f61670 */
[----:B0-----:R-:W-:Y:S01]  /*26b30*/  F2FP.SATFINITE.E5M2.F32.PACK_AB_MERGE_C R7, RZ, R2, RZ ;  /* 0x00000002ff07723e */ /* 0x001fe200048060ff */
[----:B------:R-:W-:Y:S01]  /*26b40*/  @!P2 STG.E.U8 desc[UR14][R30.64+0x91], R13 ;  /* 0x0000910d1e00a986 */ /* 0x000fe2000c10110e */
[----:B------:R-:W-:Y:S02]  /*26b50*/  ISETP.LT.OR P2, PT, R0, 0x9a, !P1 ;  /* 0x0000009a0000780c */ /* 0x000fe40004f41670 */
        /* <DEDUP_REMOVED lines=86> */
[----:B------:R0:W-:Y:S01]  /*270c0*/  @!P6 STG.E.U8 desc[UR14][R28.64+0xb1], R7 ;  /* 0x0000b1071c00e986 */ /* 0x0001e2000c10110e */
[----:B------:R-:W-:-:S03]  /*270d0*/  ISETP.LT.OR P6, PT, R0, 0xba, !P0 ;  /* 0x000000ba0000780c */ /* 0x000fc600047c1670 */
[----:B------:R-:W4:Y:S04]  /*270e0*/  LDL.LU R39, [R1+0x3f0] ;  /* 0x0003f00001277983 */ /* 0x000f280000300800 */
        /* <DEDUP_REMOVED lines=33> */
[----:B------:R0:W-:Y:S01]  /*27300*/  @!P6 STG.E.U8 desc[UR14][R28.64+0xc1], R7 ;  /* 0x0000c1071c00e986 */ /* 0x0001e2000c10110e */
[----:B------:R-:W-:-:S03]  /*27310*/  ISETP.LT.OR P6, PT, R0, 0xca, !P0 ;  /* 0x000000ca0000780c */ /* 0x000fc600047c1670 */
[----:B------:R-:W4:Y:S01]  /*27320*/  LDL.LU R40, [R1+0x40c] ;  /* 0x00040c0001287983 */ /* 0x000f220000300800 */
[----:B------:R-:W-:Y:S01]  /*27330*/  F2FP.SATFINITE.E5M2.F32.PACK_AB_MERGE_C R13, RZ, R4, RZ ;  /* 0x00000004ff0d723e */ /* 0x000fe200048060ff */
        /* <DEDUP_REMOVED lines=24> */
[C---:B------:R-:W-:Y:S01]  /*274c0*/  ISETP.LT.OR P3, PT, R0.reuse, 0xd1, !P1 ;  /* 0x000000d10000780c */ /* 0x040fe20004f61670 */
[----:B------:R-:W4:Y:S01]  /*274d0*/  LDL.LU R42, [R1+0x42c] ;  /* 0x00042c00012a7983 */ /* 0x000f220000300800 */
[C---:B------:R-:W-:Y:S02]  /*274e0*/  ISETP.LT.OR P2, PT, R0.reuse, 0xd2, !P1 ;  /* 0x000000d20000780c */ /* 0x040fe40004f41670 */
[----:B------:R-:W-:Y:S02]  /*274f0*/  ISETP.LT.OR P6, PT, R0, 0xd2, !P0 ;  /* 0x000000d20000780c */ /* 0x000fe400047c1670 */
[----:B------:R-:W-:-:S05]  /*27500*/  F2FP.SATFINITE.E5M2.F32.PACK_AB_MERGE_C R5, RZ, R5, RZ ;  /* 0x00000005ff05723e */ /* 0x000fca00048060ff */
[----:B------:R0:W-:Y:S01]  /*27510*/  @!P5 STG.E.U8 desc[UR14][R28.64+0xc8], R5 ;  /* 0x0000c8051c00d986 */ /* 0x0001e2000c10110e */
[----:B------:R-:W-:-:S03]  /*27520*/  ISETP.LT.OR P5, PT, R0, 0xd1, !P0 ;  /* 0x000000d10000780c */ /* 0x000fc600047a1670 */
[----:B------:R-:W-:Y:S01]  /*27530*/  @!P3 STG.E.U8 desc[UR14][R30.64+0xd0], R9 ;  /* 0x0000d0091e00b986 */ /* 0x000fe2000c10110e */
[----:B------:R-:W-:-:S03]  /*27540*/  ISETP.LT.OR P3, PT, R0, 0xd9, !P1 ;  /* 0x000000d90000780c */ /* 0x000fc60004f61670 */
[----:B------:R1:W-:Y:S01]  /*27550*/  @!P2 STG.E.U8 desc[UR14][R30.64+0xd1], R11 ;  /* 0x0000d10b1e00a986 */ /* 0x0003e2000c10110e */
[----:B0-----:R-:W-:Y:S02]  /*27560*/  F2FP.SATFINITE.E5M2.F32.PACK_AB_MERGE_C R5, RZ, R3, RZ ;  /* 0x00000003ff05723e */ /* 0x001fe400048060ff */
[----:B------:R-:W-:-:S03]  /*27570*/  ISETP.LT.OR P2, PT, R0, 0xda, !P1 ;  /* 0x000000da0000780c */ /* 0x000fc60004f41670 */
[----:B------:R-:W-:Y:S01]  /*27580*/  @!P6 STG.E.U8 desc[UR14][R28.64+0xd1], R5 ;  /* 0x0000d1051c00e986 */ /* 0x000fe2000c10110e */
[----:B-1----:R-:W-:Y:S02]  /*27590*/  F2FP.SATFINITE.E5M2.F32.PACK_AB_MERGE_C R11, RZ, R2, RZ ;  /* 0x00000002ff0b723e */ /* 0x002fe400048060ff */
[----:B------:R-:W-:Y:S01]  /*275a0*/  ISETP.LT.OR P6, PT, R0, 0xda, !P0 ;  /* 0x000000da0000780c */ /* 0x000fe200047c1670 */
[----:B------:R-:W-:Y:S02]  /*275b0*/  FMUL R2, R40, UR20 ;  /* 0x0000001428027c20 */ /* 0x000fe40008400000 */
[----:B------:R-:W4:Y:S01]  /*275c0*/  LDL.LU R40, [R1+0x430] ;  /* 0x0004300001287983 */ /* 0x000f220000300800 */
[----:B------:R-:W-:-:S03]  /*275d0*/  FMUL R3, R39, UR20 ;  /* 0x0000001427037c20 */ /* 0x000fc60008400000 */
[----:B------:R-:W4:Y:S01]  /*275e0*/  LDL.LU R39, [R1+0x434] ;  /* 0x0004340001277983 */ /* 0x000f220000300800 */
[----:B------:R-:W-:-:S03]  /*275f0*/  F2FP.SATFINITE.E5M2.F32.PACK_AB_MERGE_C R9, RZ, R4, RZ ;  /* 0x00000004ff09723e */ /* 0x000fc600048060ff */
        /* <DEDUP_REMOVED lines=13> */
[----:B--2---:R-:W-:Y:S01]  /*276d0*/  FMUL R3, R35, UR20 ;  /* 0x0000001423037c20 */ /* 0x004fe20008400000 */
[----:B0-----:R-:W-:Y:S02]  /*276e0*/  F2FP.SATFINITE.E5M2.F32.PACK_AB_MERGE_C R7, RZ, R2, RZ ;  /* 0x00000002ff07723e */ /* 0x001fe400048060ff */
        /* <DEDUP_REMOVED lines=15> */
[----:B------:R-:W-:Y:S02]  /*277e0*/  F2FP.SATFINITE.E5M2.F32.PACK_AB_MERGE_C R5, RZ, R5, RZ ;  /* 0x00000005ff05723e */ /* 0x000fe400048060ff */
[----:B0-----:R-:W-:Y:S01]  /*277f0*/  F2FP.SATFINITE.E5M2.F32.PACK_AB_MERGE_C R11, RZ, R4, RZ ;  /* 0x00000004ff0b723e */ /* 0x001fe200048060ff */
[----:B------:R0:W-:Y:S01]  /*27800*/  @!P6 STG.E.U8 desc[UR14][R28.64+0xe1], R7 ;  /* 0x0000e1071c00e986 */ /* 0x0001e2000c10110e */
[C---:B------:R-:W-:Y:S02]  /*27810*/  ISETP.LT.OR P6, PT, R0.reuse, 0xea, !P0 ;  /* 0x000000ea0000780c */ /* 0x040fe400047c1670 */
[----:B-1----:R-:W-:Y:S01]  /*27820*/  F2FP.SATFINITE.E5M2.F32.PACK_AB_MERGE_C R9, RZ, R3, RZ ;  /* 0x00000003ff09723e */ /* 0x002fe200048060ff */
[----:B------:R1:W-:Y:S01]  /*27830*/  @!P5 STG.E.U8 desc[UR14][R28.64+0xe0], R5 ;  /* 0x0000e0051c00d986 */ /* 0x0003e2000c10110e */
[----:B------:R-:W-:-:S03]  /*27840*/  ISETP.LT.OR P5, PT, R0, 0xe9, !P0 ;  /* 0x000000e90000780c */ /* 0x000fc600047a1670 */
[----:B------:R-:W-:Y:S01]  /*27850*/  @!P2 STG.E.U8 desc[UR14][R30.64+0xe9], R11 ;  /* 0x0000e90b1e00a986 */ /* 0x000fe2000c10110e */
[----:B------:R-:W-:Y:S01]  /*27860*/  ISETP.LT.OR P2, PT, R0, 0xf2, !P1 ;  /* 0x000000f20000780c */ /* 0x000fe20004f41670 */
[----:B------:R-:W-:Y:S02]  /*27870*/  FMUL R3, R42, UR20 ;  /* 0x000000142a037c20 */ /* 0x000fe40008400000 */
[----:B------:R1:W-:Y:S01]  /*27880*/  @!P3 STG.E.U8 desc[UR14][R30.64+0xe8], R9 ;  /* 0x0000e8091e00b986 */ /* 0x0003e2000c10110e */
[----:B------:R-:W-:Y:S02]  /*27890*/  ISETP.LT.OR P3, PT, R0, 0xf1, !P1 ;  /* 0x000000f10000780c */ /* 0x000fe40004f61670 */
[----:B------:R-:W-:Y:S01]  /*278a0*/  F2FP.SATFINITE.E5M2.F32.PACK_AB_MERGE_C R13, RZ, R2, RZ ;  /* 0x00000002ff0d723e */ /* 0x000fe200048060ff */
[----:B------:R-:W-:Y:S01]  /*278b0*/  FMUL R4, R39, UR20 ;  /* 0x0000001427047c20 */ /* 0x000fe20008400000 */
[----:B------:R-:W-:Y:S01]  /*278c0*/  FMUL R2, R40, UR20 ;  /* 0x0000001428027c20 */ /* 0x000fe20008400000 */
[----:B------:R-:W-:-:S03]  /*278d0*/  F2FP.SATFINITE.E5M2.F32.PACK_AB_MERGE_C R3, RZ, R3, RZ ;  /* 0x00000003ff03723e */ /* 0x000fc600048060ff */
[----:B0-----:R-:W-:Y:S02]  /*278e0*/  F2FP.SATFINITE.E5M2.F32.PACK_AB_MERGE_C R7, RZ, R4, RZ ;  /* 0x00000004ff07723e */ /* 0x001fe400048060ff */
[----:B-1----:R-:W-:Y:S01]  /*278f0*/  F2FP.SATFINITE.E5M2.F32.PACK_AB_MERGE_C R5, RZ, R2, RZ ;  /* 0x00000002ff05723e */ /* 0x002fe200048060ff */
[----:B------:R-:W-:Y:S01]  /*27900*/  @!P5 STG.E.U8 desc[UR14][R28.64+0xe8], R13 ;  /* 0x0000e80d1c00d986 */ /* 0x000fe2000c10110e */
[----:B------:R-:W-:-:S03]  /*27910*/  ISETP.LT.OR P5, PT, R0, 0xf1, !P0 ;  /* 0x000000f10000780c */ /* 0x000fc600047a1670 */
[----:B------:R2:W-:Y:S01]  /*27920*/  @!P6 STG.E.U8 desc[UR14][R28.64+0xe9], R3 ;  /* 0x0000e9031c00e986 */ /* 0x0005e2000c10110e */
[----:B------:R-:W-:-:S03]  /*27930*/  ISETP.LT.OR P6, PT, R0, 0xf2, !P0 ;  /* 0x000000f20000780c */ /* 0x000fc600047c1670 */
[----:B------:R0:W-:Y:S01]  /*27940*/  @!P2 STG.E.U8 desc[UR14][R30.64+0xf1], R7 ;  /* 0x0000f1071e00a986 */ /* 0x0001e2000c10110e */
[C---:B------:R-:W-:Y:S02]  /*27950*/  ISETP.LT.OR P2, PT, R0.reuse, 0xf9, !P1 ;  /* 0x000000f90000780c */ /* 0x040fe40004f41670 */
[C---:B------:R-:W-:Y:S01]  /*27960*/  ISETP.LT.OR P1, PT, R0.reuse, 0xfa, !P1 ;  /* 0x000000fa0000780c */ /* 0x040fe20004f21670 */
[----:B------:R4:W-:Y:S01]  /*27970*/  @!P3 STG.E.U8 desc[UR14][R30.64+0xf0], R5 ;  /* 0x0000f0051e00b986 */ /* 0x0009e2000c10110e */
[C---:B------:R-:W-:Y:S02]  /*27980*/  ISETP.LT.OR P3, PT, R0.reuse, 0xf9, !P0 ;  /* 0x000000f90000780c */ /* 0x040fe40004761670 */
[----:B------:R-:W-:Y:S01]  /*27990*/  ISETP.LT.OR P0, PT, R0, 0xfa, !P0 ;  /* 0x000000fa0000780c */ /* 0x000fe20004701670 */
[----:B------:R-:W-:-:S05]  /*279a0*/  FMUL R2, R38, UR20 ;  /* 0x0000001426027c20 */ /* 0x000fca0008400000 */
[----:B------:R-:W-:-:S05]  /*279b0*/  F2FP.SATFINITE.E5M2.F32.PACK_AB_MERGE_C R9, RZ, R2, RZ ;  /* 0x00000002ff09723e */ /* 0x000fca00048060ff */
[----:B------:R1:W-:Y:S01]  /*279c0*/  @!P5 STG.E.U8 desc[UR14][R28.64+0xf0], R9 ;  /* 0x0000f0091c00d986 */ /* 0x0003e2000c10110e */
[----:B------:R-:W-:Y:S01]  /*279d0*/  FMUL R0, R37, UR20 ;  /* 0x0000001425007c20 */ /* 0x000fe20008400000 */
[----:B------:R-:W-:Y:S01]  /*279e0*/  FMUL R2, R36, UR20 ;  /* 0x0000001424027c20 */ /* 0x000fe20008400000 */
[----:B--2---:R-:W-:-:S03]  /*279f0*/  FMUL R3, R35, UR20 ;  /* 0x0000001423037c20 */ /* 0x004fc60008400000 */
[----:B0-----:R-:W-:Y:S02]  /*27a00*/  F2FP.SATFINITE.E5M2.F32.PACK_AB_MERGE_C R7, RZ, R0, RZ ;  /* 0x00000000ff07723e */ /* 0x001fe400048060ff */
[----:B------:R-:W-:Y:S02]  /*27a10*/  F2FP.SATFINITE.E5M2.F32.PACK_AB_MERGE_C R11, RZ, R2, RZ ;  /* 0x00000002ff0b723e */ /* 0x000fe400048060ff */
[----:B------:R-:W-:Y:S01]  /*27a20*/  F2FP.SATFINITE.E5M2.F32.PACK_AB_MERGE_C R3, RZ, R3, RZ ;  /* 0x00000003ff03723e */ /* 0x000fe200048060ff */
[----:B------:R1:W-:Y:S04]  /*27a30*/  @!P6 STG.E.U8 desc[UR14][R28.64+0xf1], R7 ;  /* 0x0000f1071c00e986 */ /* 0x0003e8000c10110e */
[----:B------:R1:W-:Y:S04]  /*27a40*/  @!P2 STG.E.U8 desc[UR14][R30.64+0xf8], R11 ;  /* 0x0000f80b1e00a986 */ /* 0x0003e8000c10110e */
[----:B------:R1:W-:Y:S01]  /*27a50*/  @!P1 STG.E.U8 desc[UR14][R30.64+0xf9], R3 ;  /* 0x0000f9031e009986 */ /* 0x0003e2000c10110e */
[----:B---3--:R-:W-:Y:S01]  /*27a60*/  FMUL R4, R33, UR20 ;  /* 0x0000001421047c20 */ /* 0x008fe20008400000 */
[----:B----4-:R-:W-:-:S04]  /*27a70*/  FMUL R5, R32, UR20 ;  /* 0x0000001420057c20 */ /* 0x010fc80008400000 */
[----:B------:R-:W-:Y:S02]  /*27a80*/  F2FP.SATFINITE.E5M2.F32.PACK_AB_MERGE_C R13, RZ, R4, RZ ;  /* 0x00000004ff0d723e */ /* 0x000fe400048060ff */
[----:B------:R-:W-:-:S03]  /*27a90*/  F2FP.SATFINITE.E5M2.F32.PACK_AB_MERGE_C R5, RZ, R5, RZ ;  /* 0x00000005ff05723e */ /* 0x000fc600048060ff */
[----:B------:R1:W-:Y:S04]  /*27aa0*/  @!P3 STG.E.U8 desc[UR14][R28.64+0xf8], R13 ;  /* 0x0000f80d1c00b986 */ /* 0x0003e8000c10110e */
[----:B------:R1:W-:Y:S02]  /*27ab0*/  @!P0 STG.E.U8 desc[UR14][R28.64+0xf9], R5 ;  /* 0x0000f9051c008986 */ /* 0x0003e4000c10110e */
.L_x_545:
[----:B------:R-:W-:Y:S05]  /*27ac0*/  BSYNC B0 ;  /* 0x0000000000007941 */ /* 0x000fea0003800000 */
.L_x_31:
[----:B-12--5:R-:W2:Y:S04]  /*27ad0*/  LDL.LU R3, [R1+0x450] ;  /* 0x0004500001037983 */ /* 0x026ea80000300800 */
[----:B------:R-:W2:Y:S01]  /*27ae0*/  LDL.LU R2, [R1+0x454] ;  /* 0x0004540001027983 */ /* 0x000ea20000300800 */
[----:B------:R-:W-:Y:S01]  /*27af0*/  ULDC UR6, c[0x0][0xc] ;  /* 0x0000030000067ab9 */ /* 0x000fe20000000800 */
[----:B------:R-:W-:Y:S01]  /*27b00*/  ULDC UR7, c[0x0][0x10] ;  /* 0x0000040000077ab9 */ /* 0x000fe20000000800 */
[----:B---34-:R-:W2:Y:S01]  /*27b10*/  LDC R5, c[0x0][0x14] ;  /* 0x00000500ff057b82 */ /* 0x018ea20000000800 */
[----:B------:R-:W-:Y:S01]  /*27b20*/  UIMAD.WIDE.U32 UR6, UR6, UR7, URZ ;  /* 0x00000007060672a5 */ /* 0x000fe2000f8e003f */
[----:B------:R-:W-:Y:S01]  /*27b30*/  PRMT R0, RZ, 0x7610, R0 ;  /* 0x00007610ff007816 */ /* 0x000fe20000000000 */
[----:B------:R-:W-:-:S04]  /*27b40*/  UMOV UR9, 0xffffffff ;  /* 0xffffffff00097882 */ /* 0x000fc80000000000 */
[----:B--2---:R-:W-:-:S04]  /*27b50*/  IMAD.WIDE.U32 R2, R5, UR6, R2 ;  /* 0x0000000605027c25 */ /* 0x004fc8000f8e0002 */
[----:B------:R-:W-:Y:S01]  /*27b60*/  IMAD R5, R5, UR7, RZ ;  /* 0x0000000705057c24 */ /* 0x000fe2000f8e02ff */
[----:B------:R-:W-:Y:S01]  /*27b70*/  ULDC.64 UR6, c[0x0][0x650] ;  /* 0x0001940000067ab9 */ /* 0x000fe20000000a00 */
[----:B------:R-:W-:Y:S01]  /*27b80*/  IMAD.MOV.U32 R11, RZ, RZ, R2 ;  /* 0x000000ffff0b7224 */ /* 0x000fe200078e0002 */
[----:B------:R-:W-:Y:S01]  /*27b90*/  ISETP.GE.U32.AND P0, PT, R2, UR6, PT ;  /* 0x0000000602007c0c */ /* 0x000fe2000bf06070 */
[----:B------:R-:W-:Y:S02]  /*27ba0*/  IMAD.IADD R13, R3, 0x1, R5 ;  /* 0x00000001030d7824 */ /* 0x000fe400078e0205 */
[----:B------:R-:W-:-:S03]  /*27bb0*/  IMAD.MOV.U32 R2, RZ, RZ, -0x1 ;  /* 0xffffffffff027424 */ /* 0x000fc600078e00ff */
[----:B------:R1:W-:Y:S01]  /*27bc0*/  STL [R1+0x450], R13 ;  /* 0x0004500d01007387 */ /* 0x0003e20000100800 */
[----:B------:R-:W-:-:S03]  /*27bd0*/  ISETP.GE.U32.AND.EX P0, PT, R13, UR7, PT, P0 ;  /* 0x000000070d007c0c */ /* 0x000fc6000bf06100 */
[----:B------:R1:W-:Y:S04]  /*27be0*/  STL [R1+0x454], R11 ;  /* 0x0004540b01007387 */ /* 0x0003e80000100800 */
[----:B------:R1:W-:Y:S06]  /*27bf0*/  STL [R1+0x458], R2 ;  /* 0x0004580201007387 */ /* 0x0003ec0000100800 */
[----:B------:R-:W-:Y:S05]  /*27c00*/  @P0 BRA `(.L_x_546) ;  /* 0x0000000400740947 */ /* 0x000fea0003800000 */
[----:B------:R-:W2:Y:S01]  /*27c10*/  S2R R8, SR_CTAID.X ;  /* 0x0000000000087919 */ /* 0x000ea20000002500 */
[----:B------:R-:W-:Y:S01]  /*27c20*/  ULDC.64 UR18, c[0x0][0x628] ;  /* 0x00018a0000127ab9 */ /* 0x000fe20000000a00 */
[----:B------:R-:W3:Y:S01]  /*27c30*/  LDC R9, c[0x0][0x144] ;  /* 0x00005100ff097b82 */ /* 0x000ee20000000800 */
[----:B------:R-:W-:Y:S01]  /*27c40*/  ULDC UR6, c[0x0][0x150] ;  /* 0x0000540000067ab9 */ /* 0x000fe20000000800 */
[----:B------:R-:W4:Y:S01]  /*27c50*/  S2R R12, SR_CTAID.Y ;  /* 0x00000000000c7919 */ /* 0x000f220000002600 */
[----:B------:R-:W-:Y:S01]  /*27c60*/  ISETP.NE.U32.AND P0, PT, RZ, UR18, PT ;  /* 0x00000012ff007c0c */ /* 0x000fe2000bf05070 */
[----:B------:R-:W-:Y:S01]  /*27c70*/  ULDC UR23, c[0x0][0x630] ;  /* 0x00018c0000177ab9 */ /* 0x000fe20000000800 */
[----:B------:R-:W-:Y:S02]  /*27c80*/  R2UR UR16, R11 ;  /* 0x000000000b1072ca */ /* 0x000fe400000e0000 */
[----:B------:R-:W-:Y:S01]  /*27c90*/  ISETP.NE.AND.EX P0, PT, RZ, UR19, PT, P0 ;  /* 0x00000013ff007c0c */ /* 0x000fe2000bf05300 */
[----:B0-----:R-:W0:Y:S01]  /*27ca0*/  LDC.64 R6, c[0x0][0x620] ;  /* 0x00018800ff067b82 */ /* 0x001e220000000a00 */
[----:B------:R-:W-:-:S02]  /*27cb0*/  R2UR UR17, R13 ;  /* 0x000000000d1172ca */ /* 0x000fc400000e0000 */
[----:B--2---:R-:W-:-:S05]  /*27cc0*/  I2FP.F32.U32 R0, R8 ;  /* 0x0000000800007245 */ /* 0x004fca0000201000 */
[----:B------:R-:W-:-:S06]  /*27cd0*/  FMUL R0, R0, UR6 ;  /* 0x0000000600007c20 */ /* 0x000fcc0008400000 */
[----:B------:R-:W2:Y:S01]  /*27ce0*/  F2I.U32.TRUNC.NTZ R0, R0 ;  /* 0x0000000000007305 */ /* 0x000ea2000020f000 */
[----:B----4-:R-:W-:Y:S05]  /*27cf0*/  @!P0 BRA `(.L_x_547) ;  /* 0x0000000000308947 */ /* 0x010fea0003800000 */
        /* <DEDUP_REMOVED lines=12> */
.L_x_547:
[----:B------:R-:W-:Y:S01]  /*27dc0*/  USHF.R.U64 UR9, UR16, UR23, UR17 ;  /* 0x0000001710097299 */ /* 0x000fe20008001211 */
[----:B------:R-:W4:Y:S01]  /*27dd0*/  LDC.64 R22, c[0x0][0x640] ;  /* 0x00019000ff167b82 */ /* 0x000f220000000a00 */
[----:B------:R-:W-:Y:S01]  /*27de0*/  USHF.R.U32.HI UR6, URZ, UR23, UR17 ;  /* 0x000000173f067299 */ /* 0x000fe20008011611 */
[----:B--2---:R-:W-:Y:S02]  /*27df0*/  IMAD.MOV R10, RZ, RZ, -R0 ;  /* 0x000000ffff0a7224 */ /* 0x004fe400078e0a00 */
[----:B-1----:R-:W-:Y:S01]  /*27e00*/  IMAD.MOV.U32 R2, RZ, RZ, R11 ;  /* 0x000000ffff027224 */ /* 0x002fe200078e000b */
[----:B------:R-:W-:Y:S01]  /*27e10*/  IADD3 R5, P0, RZ, -UR9, RZ ;  /* 0x80000009ff057c10 */ /* 0x000fe2000ff1e0ff */
[----:B---3--:R-:W-:Y:S02]  /*27e20*/  IMAD R18, R9, R10, R8 ;  /* 0x0000000a09127224 */ /* 0x008fe400078e0208 */
[----:B------:R-:W1:Y:S02]  /*27e30*/  LDC R4, c[0x0][0x618] ;  /* 0x00018600ff047b82 */ /* 0x000e640000000800 */
[----:B------:R-:W-:Y:S01]  /*27e40*/  IMAD.X R3, RZ, RZ, ~UR6, P0 ;  /* 0x80000006ff037e24 */ /* 0x000fe200080e06ff */
[----:B------:R-:W-:-:S03]  /*27e50*/  ULDC UR6, c[0x0][0x154] ;  /* 0x0000550000067ab9 */ /* 0x000fc60000000800 */
[-C--:B0-----:R-:W-:Y:S02]  /*27e60*/  IMAD R0, R3, R6.reuse, RZ ;  /* 0x0000000603007224 */ /* 0x081fe400078e02ff */
[----:B------:R-:W0:Y:S01]  /*27e70*/  LDC R14, c[0x0][0x608] ;  /* 0x00018200ff0e7b82 */ /* 0x000e220000000800 */
[----:B------:R-:W-:Y:S02]  /*27e80*/  IMAD.MOV.U32 R3, RZ, RZ, R13 ;  /* 0x000000ffff037224 */ /* 0x000fe400078e000d */
[----:B------:R-:W-:-:S05]  /*27e90*/  IMAD.WIDE.U32 R2, R5, R6, R2 ;  /* 0x0000000605027225 */ /* 0x000fca00078e0002 */
[----:B------:R-:W2:Y:S01]  /*27ea0*/  LDC R20, c[0x0][0x658] ;  /* 0x00019600ff147b82 */ /* 0x000ea20000000800 */
[----:B------:R-:W-:Y:S01]  /*27eb0*/  IMAD R5, R5, R7, R0 ;  /* 0x0000000705057224 */ /* 0x000fe200078e0200 */
[----:B------:R-:W-:Y:S01]  /*27ec0*/  I2FP.F32.U32 R0, R12 ;  /* 0x0000000c00007245 */ /* 0x000fe20000201000 */
[----:B------:R-:W-:Y:S01]  /*27ed0*/  IMAD.MOV.U32 R7, RZ, RZ, 0x1 ;  /* 0x00000001ff077424 */ /* 0x000fe200078e00ff */
[----:B----4-:R-:W-:Y:S01]  /*27ee0*/  ISETP.NE.U32.AND P0, PT, R22, RZ, PT ;  /* 0x000000ff1600720c */ /* 0x010fe20003f05070 */
[----:B------:R-:W-:Y:S02]  /*27ef0*/  IMAD.IADD R3, R3, 0x1, R5 ;  /* 0x0000000103037824 */ /* 0x000fe400078e0205 */
[----:B------:R-:W-:Y:S01]  /*27f00*/  FMUL R0, R0, UR6 ;  /* 0x0000000600007c20 */ /* 0x000fe20008400000 */
[----:B------:R-:W3:Y:S01]  /*27f10*/  LDC R15, c[0x0][0x148] ;  /* 0x00005200ff0f7b82 */ /* 0x000ee20000000800 */
[----:B------:R-:W-:Y:S01]  /*27f20*/  ISETP.NE.AND.EX P0, PT, R23, RZ, PT, P0 ;  /* 0x000000ff1700720c */ /* 0x000fe20003f05300 */
[----:B------:R-:W-:Y:S01]  /*27f30*/  IMAD.MOV.U32 R5, RZ, RZ, -0x1 ;  /* 0xffffffffff057424 */ /* 0x000fe200078e00ff */
[-CC-:B-1----:R-:W-:Y:S01]  /*27f40*/  SHF.R.U64 R10, R2, R4.reuse, R3.reuse ;  /* 0x00000004020a7219 */ /* 0x182fe20000001203 */
[----:B------:R1:W4:Y:S01]  /*27f50*/  F2I.U32.TRUNC.NTZ R13, R0 ;  /* 0x00000000000d7305 */ /* 0x000322000020f000 */
[----:B------:R-:W-:-:S03]  /*27f60*/  SHF.R.U32.HI R3, RZ, R4, R3 ;  /* 0x00000004ff037219 */ /* 0x000fc60000011603 */
[----:B------:R-:W1:Y:S01]  /*27f70*/  LDC R16, c[0x0][0x600] ;  /* 0x00018000ff107b82 */ /* 0x000e620000000800 */
[-CC-:B0-----:R-:W-:Y:S02]  /*27f80*/  SHF.R.U64 R8, R10, R14.reuse, R3.reuse ;  /* 0x0000000e0a087219 */ /* 0x181fe40000001203 */
[----:B------:R-:W-:-:S05]  /*27f90*/  SHF.R.U32.HI R3, RZ, R14, R3 ;  /* 0x0000000eff037219 */ /* 0x000fca0000011603 */
[----:B------:R-:W0:Y:S01]  /*27fa0*/  LDC R17, c[0x0][0x648] ;  /* 0x00019200ff117b82 */ /* 0x000e220000000800 */
[-CC-:B--2---:R-:W-:Y:S02]  /*27fb0*/  SHF.R.U64 R11, R8, R20.reuse, R3.reuse ;  /* 0x00000014080b7219 */ /* 0x184fe40000001203 */
[-C--:B------:R-:W-:Y:S02]  /*27fc0*/  SHF.L.U32 R5, R5, R20.reuse, RZ ;  /* 0x0000001405057219 */ /* 0x080fe400000006ff */
[-C--:B------:R-:W-:Y:S01]  /*27fd0*/  SHF.R.U32.HI R3, RZ, R20.reuse, R3 ;  /* 0x00000014ff037219 */ /* 0x080fe20000011603 */
[----:B------:R-:W-:Y:S01]  /*27fe0*/  IMAD.MOV.U32 R2, RZ, RZ, R11 ;  /* 0x000000ffff027224 */ /* 0x000fe200078e000b */
[----:B------:R-:W-:Y:S01]  /*27ff0*/  SHF.L.U32 R20, R7, R20, RZ ;  /* 0x0000001407147219 */ /* 0x000fe200000006ff */
[----:B------:R-:W2:Y:S01]  /*28000*/  LDC R19, c[0x0][0x638] ;  /* 0x00018e00ff137b82 */ /* 0x000ea20000000800 */
[----:B------:R-:W-:-:S07]  /*28010*/  LOP3.LUT R41, RZ, R5, RZ, 0x33, !PT ;  /* 0x00000005ff297212 */ /* 0x000fce00078e33ff */
[----:B------:R-:W0:Y:S01]  /*28020*/  LDC R21, c[0x0][0x610] ;  /* 0x00018400ff157b82 */ /* 0x000e220000000800 */
[----:B----4-:R-:W-:Y:S05]  /*28030*/  @!P0 BRA `(.L_x_548) ;  /* 0x0000000000288947 */ /* 0x010fea0003800000 */
[----:B-1----:R-:W1:Y:S02]  /*28040*/  LDC R0, c[0x0][0x64c] ;  /* 0x00019300ff007b82 */ /* 0x002e640000000800 */
[----:B-1----:R-:W-:-:S05]  /*28050*/  IADD3 R7, P0, R11, R0, RZ ;  /* 0x000000000b077210 */ /* 0x002fca0007f1e0ff */
        /* <DEDUP_REMOVED lines=8> */
.L_x_548:
[----:B01----:R-:W-:Y:S01]  /*280e0*/  SHF.R.U64 R0, R2, R17, R3 ;  /* 0x0000001102007219 */ /* 0x003fe20000001203 */
[----:B------:R-:W-:Y:S01]  /*280f0*/  VIADD R3, R16, 0xffffffff ;  /* 0xffffffff10037836 */ /* 0x000fe20000000000 */
[----:B------:R-:W-:Y:S01]  /*28100*/  LOP3.LUT R41, R8, R41, RZ, 0xc0, !PT ;  /* 0x0000002908297212 */ /* 0x000fe200078ec0ff */
[----:B------:R-:W-:Y:S02]  /*28110*/  IMAD.MOV R13, RZ, RZ, -R13 ;  /* 0x000000ffff0d7224 */ /* 0x000fe400078e0a0d */
[----:B------:R-:W-:Y:S01]  /*28120*/  IMAD.MOV R2, RZ, RZ, -R0 ;  /* 0x000000ffff027224 */ /* 0x000fe200078e0a00 */
[----:B------:R-:W-:Y:S01]  /*28130*/  LOP3.LUT R3, R10, R3, RZ, 0xc0, !PT ;  /* 0x000000030a037212 */ /* 0x000fe200078ec0ff */
[----:B------:R-:W-:Y:S02]  /*28140*/  IMAD R41, R20, R0, R41 ;  /* 0x0000000014297224 */ /* 0x000fe400078e0229 */
[----:B---3--:R-:W-:Y:S02]  /*28150*/  @P4 IMAD R18, R15, R13, R12 ;  /* 0x0000000d0f124224 */ /* 0x008fe400078e020c */
[----:B--2---:R-:W-:-:S02]  /*28160*/  IMAD R0, R2, R19, R11 ;  /* 0x0000001302007224 */ /* 0x004fc400078e020b */
[----:B------:R-:W-:Y:S02]  /*28170*/  IMAD R41, R41, R21, R18 ;  /* 0x0000001529297224 */ /* 0x000fe400078e0212 */
[----:B------:R-:W-:Y:S02]  /*28180*/  IMAD R2, R0, R16, R3 ;  /* 0x0000001000027224 */ /* 0x000fe400078e0203 */
[----:B------:R-:W-:-:S03]  /*28190*/  IMAD.MOV.U32 R4, RZ, RZ, 0x1 ;  /* 0x00000001ff047424 */ /* 0x000fc600078e00ff */
[----:B------:R-:W-:Y:S02]  /*281a0*/  SEL R3, R2, R41, !P4 ;  /* 0x0000002902037207 */ /* 0x000fe40006000000 */
[----:B------:R-:W-:Y:S02]  /*281b0*/  PRMT R0, R4, 0x7610, R0 ;  /* 0x0000761004007816 */ /* 0x000fe40000000000 */
[----:B------:R-:W-:Y:S01]  /*281c0*/  SEL R41, R41, R2, !P4 ;  /* 0x0000000229297207 */ /* 0x000fe20006000000 */
[----:B------:R2:W-:Y:S06]  /*281d0*/  STL [R1+0x458], R3 ;  /* 0x0004580301007387 */ /* 0x0005ec0000100800 */
.L_x_546:
[----:B------:R3:W-:Y:S01]  /*281e0*/  STL [R1+0x45c], R41 ;  /* 0x00045c2901007387 */ /* 0x0007e20000100800 */
[----:B------:R-:W-:-:S13]  /*281f0*/  LOP3.LUT P0, RZ, R0, 0xff, RZ, 0xc0, !PT ;  /* 0x000000ff00ff7812 */ /* 0x000fda000780c0ff */
[----:B---3--:R-:W-:Y:S05]  /*28200*/  @P0 BRA `(.L_x_549) ;  /* 0xfffffd8c00800947 */ /* 0x008fea000383ffff */
[----:B------:R-:W-:Y:S05]  /*28210*/  EXIT ;  /* 0x000000000000794d */ /* 0x000fea0003800000 */
.L_x_3:
[----:B------:R-:W2:Y:S01]  /*28220*/  LDL R18, [R1+0x454] ;  /* 0x0004540001127983 */ /* 0x000ea20000100800 */
[----:B------:R-:W-:-:S03]  /*28230*/  ULDC.64 UR4, c[0x0][0x650] ;  /* 0x0001940000047ab9 */ /* 0x000fc60000000a00 */
[----:B------:R-:W3:Y:S01]  /*28240*/  LDL R19, [R1+0x450] ;  /* 0x0004500001137983 */ /* 0x000ee20000100800 */
[----:B------:R-:W-:Y:S01]  /*28250*/  PRMT R0, RZ, 0x7610, R0 ;  /* 0x00007610ff007816 */ /* 0x000fe20000000000 */
[----:B------:R-:W-:Y:S02]  /*28260*/  IMAD.MOV.U32 R5, RZ, RZ, -0x1 ;  /* 0xffffffffff057424 */ /* 0x000fe400078e00ff */
[----:B------:R-:W-:Y:S02]  /*28270*/  IMAD.MOV.U32 R4, RZ, RZ, -0x1 ;  /* 0xffffffffff047424 */ /* 0x000fe400078e00ff */
[----:B------:R-:W-:Y:S01]  /*28280*/  IMAD.MOV.U32 R10, RZ, RZ, -0x1 ;  /* 0xffffffffff0a7424 */ /* 0x000fe200078e00ff */
[----:B--2---:R-:W-:-:S04]  /*28290*/  ISETP.GE.U32.AND P0, PT, R18, UR4, PT ;  /* 0x0000000412007c0c */ /* 0x004fc8000bf06070 */
[----:B---3--:R-:W-:-:S13]  /*282a0*/  ISETP.GE.U32.AND.EX P0, PT, R19, UR5, PT, P0 ;  /* 0x0000000513007c0c */ /* 0x008fda000bf06100 */
[----:B------:R-:W-:Y:S05]  /*282b0*/  @P0 BRA `(.L_x_550) ;  /* 0x0000000400600947 */ /* 0x000fea0003800000 */
[----:B------:R-:W0:Y:S01]  /*282c0*/  LDC.64 R12, c[0x0][0x628] ;  /* 0x00018a00ff0c7b82 */ /* 0x000e220000000a00 */
[----:B------:R-:W-:Y:S02]  /*282d0*/  IMAD.MOV.U32 R8, RZ, RZ, R18 ;  /* 0x000000ffff087224 */ /* 0x000fe400078e0012 */
[----:B------:R-:W-:-:S05]  /*282e0*/  IMAD.MOV.U32 R9, RZ, RZ, R19 ;  /* 0x000000ffff097224 */ /* 0x000fca00078e0013 */
[----:B------:R-:W1:Y:S08]  /*282f0*/  LDC R14, c[0x0][0x630] ;  /* 0x00018c00ff0e7b82 */ /* 0x000e700000000800 */
[----:B------:R-:W2:Y:S01]  /*28300*/  LDC.64 R16, c[0x0][0x620] ;  /* 0x00018800ff107b82 */ /* 0x000ea20000000a00 */
[----:B0-----:R-:W-:-:S04]  /*28310*/  ISETP.NE.U32.AND P0, PT, R12, RZ, PT ;  /* 0x000000ff0c00720c */ /* 0x001fc80003f05070 */
[----:B------:R-:W-:-:S13]  /*28320*/  ISETP.NE.AND.EX P0, PT, R13, RZ, PT, P0 ;  /* 0x000000ff0d00720c */ /* 0x000fda0003f05300 */
[----:B-12---:R-:W-:Y:S05]  /*28330*/  @!P0 BRA `(.L_x_551) ;  /* 0x0000000000288947 */ /* 0x006fea0003800000 */
[----:B------:R-:W0:Y:S02]  /*28340*/  LDC R0, c[0x0][0x634] ;  /* 0x00018d00ff007b82 */ /* 0x000e240000000800 */
[----:B0-----:R-:W-:-:S05]  /*28350*/  IADD3 R9, P0, R18, R0, RZ ;  /* 0x0000000012097210 */ /* 0x001fca0007f1e0ff */
        /* <DEDUP_REMOVED lines=8> */
.L_x_551:
[-CC-:B------:R-:W-:Y:S01]  /*283e0*/  SHF.R.U64 R10, R8, R14.reuse, R9.reuse ;  /* 0x0000000e080a7219 */ /* 0x180fe20000001209 */
[----:B------:R-:W0:Y:S01]  /*283f0*/  LDC R6, c[0x0][0x618] ;  /* 0x00018600ff067b82 */ /* 0x000e220000000800 */
[----:B------:R-:W-:Y:S01]  /*28400*/  SHF.R.U32.HI R0, RZ, R14, R9 ;  /* 0x0000000eff007219 */ /* 0x000fe20000011609 */
[----:B------:R-:W-:Y:S01]  /*28410*/  ULDC UR4, c[0x0][0x150] ;  /* 0x0000540000047ab9 */ /* 0x000fe20000000800 */
[----:B------:R-:W-:Y:S01]  /*28420*/  IADD3 R3, P0, RZ, -R10, RZ ;  /* 0x8000000aff037210 */ /* 0x000fe20007f1e0ff */
[----:B------:R-:W-:Y:S01]  /*28430*/  IMAD.MOV.U32 R4, RZ, RZ, R18 ;  /* 0x000000ffff047224 */ /* 0x000fe200078e0012 */
[----:B------:R-:W-:Y:S01]  /*28440*/  I2FP.F32.U32 R8, R2 ;  /* 0x0000000200087245 */ /* 0x000fe20000201000 */
[----:B------:R-:W-:Y:S02]  /*28450*/  IMAD.MOV.U32 R5, RZ, RZ, R19 ;  /* 0x000000ffff057224 */ /* 0x000fe400078e0013 */
[----:B------:R-:W1:Y:S01]  /*28460*/  LDC.64 R20, c[0x0][0x640] ;  /* 0x00019000ff147b82 */ /* 0x000e620000000a00 */
[----:B------:R-:W-:-:S02]  /*28470*/  IMAD.X R7, RZ, RZ, ~R0, P0 ;  /* 0x000000ffff077224 */ /* 0x000fc400000e0e00 */
[----:B------:R-:W-:Y:S01]  /*28480*/  FMUL R9, R8, UR4 ;  /* 0x0000000408097c20 */ /* 0x000fe20008400000 */
[----:B------:R-:W-:Y:S01]  /*28490*/  IMAD.WIDE.U32 R4, R3, R16, R4 ;  /* 0x0000001003047225 */ /* 0x000fe200078e0004 */
[----:B------:R-:W-:-:S03]  /*284a0*/  ULDC UR4, c[0x0][0x154] ;  /* 0x0000550000047ab9 */ /* 0x000fc60000000800 */
[----:B------:R-:W-:Y:S01]  /*284b0*/  IMAD R0, R7, R16, RZ ;  /* 0x0000001007007224 */ /* 0x000fe200078e02ff */
[----:B------:R-:W2:Y:S01]  /*284c0*/  LDC R13, c[0x0][0x144] ;  /* 0x00005100ff0d7b82 */ /* 0x000ea20000000800 */
[----:B------:R-:W3:Y:S02]  /*284d0*/  F2I.U32.TRUNC.NTZ R9, R9 ;  /* 0x0000000900097305 */ /* 0x000ee4000020f000 */
[----:B------:R-:W-:-:S04]  /*284e0*/  IMAD R3, R3, R17, R0 ;  /* 0x0000001103037224 */ /* 0x000fc800078e0200 */
[----:B------:R-:W-:Y:S01]  /*284f0*/  IMAD.IADD R3, R5, 0x1, R3 ;  /* 0x0000000105037824 */ /* 0x000fe200078e0203 */
[----:B------:R-:W4:Y:S04]  /*28500*/  LDC R12, c[0x0][0x608] ;  /* 0x00018200ff0c7b82 */ /* 0x000f280000000800 */
[-C--:B0-----:R-:W-:Y:S02]  /*28510*/  SHF.R.U64 R8, R4, R6.reuse, R3 ;  /* 0x0000000604087219 */ /* 0x081fe40000001203 */
[----:B------:R-:W-:Y:S02]  /*28520*/  I2FP.F32.U32 R4, R11 ;  /* 0x0000000b00047245 */ /* 0x000fe40000201000 */
[----:B------:R-:W0:Y:S01]  /*28530*/  LDC R7, c[0x0][0x658] ;  /* 0x00019600ff077b82 */ /* 0x000e220000000800 */
[----:B-1----:R-:W-:Y:S01]  /*28540*/  ISETP.NE.U32.AND P0, PT, R20, RZ, PT ;  /* 0x000000ff1400720c */ /* 0x002fe20003f05070 */
[----:B---3--:R-:W-:Y:S01]  /*28550*/  IMAD.MOV R0, RZ, RZ, -R9 ;  /* 0x000000ffff007224 */ /* 0x008fe200078e0a09 */
[----:B------:R-:W-:Y:S01]  /*28560*/  SHF.R.U32.HI R3, RZ, R6, R3 ;  /* 0x00000006ff037219 */ /* 0x000fe20000011603 */
[----:B------:R-:W-:Y:S01]  /*28570*/  FMUL R4, R4, UR4 ;  /* 0x0000000404047c20 */ /* 0x000fe20008400000 */
[----:B------:R-:W-:Y:S01]  /*28580*/  ISETP.NE.AND.EX P0, PT, R21, RZ, PT, P0 ;  /* 0x000000ff1500720c */ /* 0x000fe20003f05300 */
[----:B------:R-:W-:-:S02]  /*28590*/  IMAD.MOV.U32 R6, RZ, RZ, -0x1 ;  /* 0xffffffffff067424 */ /* 0x000fc400078e00ff */
[----:B------:R-:W1:Y:S01]  /*285a0*/  LDC R14, c[0x0][0x148] ;  /* 0x00005200ff0e7b82 */ /* 0x000e620000000800 */
[----:B--2---:R-:W-:Y:S02]  /*285b0*/  IMAD R18, R13, R0, R2 ;  /* 0x000000000d127224 */ /* 0x004fe400078e0202 */
[----:B------:R-:W-:-:S05]  /*285c0*/  IMAD.MOV.U32 R2, RZ, RZ, 0x1 ;  /* 0x00000001ff027424 */ /* 0x000fca00078e00ff */
[----:B------:R-:W2:Y:S01]  /*285d0*/  LDC R16, c[0x0][0x600] ;  /* 0x00018000ff107b82 */ /* 0x000ea20000000800 */
[-CC-:B----4-:R-:W-:Y:S02]  /*285e0*/  SHF.R.U64 R13, R8, R12.reuse, R3.reuse ;  /* 0x0000000c080d7219 */ /* 0x190fe40000001203 */
[----:B------:R-:W-:Y:S02]  /*285f0*/  SHF.R.U32.HI R0, RZ, R12, R3 ;  /* 0x0000000cff007219 */ /* 0x000fe40000011603 */
[----:B------:R3:W4:Y:S03]  /*28600*/  F2I.U32.TRUNC.NTZ R12, R4 ;  /* 0x00000004000c7305 */ /* 0x000726000020f000 */
[----:B------:R-:W1:Y:S01]  /*28610*/  LDC R17, c[0x0][0x648] ;  /* 0x00019200ff117b82 */ /* 0x000e620000000800 */
[-C--:B0-----:R-:W-:Y:S02]  /*28620*/  SHF.R.U64 R15, R13, R7.reuse, R0 ;  /* 0x000000070d0f7219 */ /* 0x081fe40000001200 */
[----:B------:R-:W-:-:S02]  /*28630*/  SHF.L.U32 R6, R6, R7, RZ ;  /* 0x0000000706067219 */ /* 0x000fc400000006ff */
[-C--:B------:R-:W-:Y:S01]  /*28640*/  SHF.L.U32 R22, R2, R7.reuse, RZ ;  /* 0x0000000702167219 */ /* 0x080fe200000006ff */
[----:B------:R-:W-:Y:S01]  /*28650*/  IMAD.MOV.U32 R2, RZ, RZ, R15 ;  /* 0x000000ffff027224 */ /* 0x000fe200078e000f */
[----:B------:R-:W-:Y:S01]  /*28660*/  SHF.R.U32.HI R3, RZ, R7, R0 ;  /* 0x00000007ff037219 */ /* 0x000fe20000011600 */
[----:B------:R-:W0:Y:S01]  /*28670*/  LDC R19, c[0x0][0x638] ;  /* 0x00018e00ff137b82 */ /* 0x000e220000000800 */
[----:B------:R-:W-:-:S07]  /*28680*/  LOP3.LUT R24, RZ, R6, RZ, 0x33, !PT ;  /* 0x00000006ff187212 */ /* 0x000fce00078e33ff */
        /* <DEDUP_REMOVED lines=12> */
.L_x_552:
[----:B-1----:R-:W-:Y:S01]  /*28750*/  SHF.R.U64 R3, R2, R17, R3 ;  /* 0x0000001102037219 */ /* 0x002fe20000001203 */
[----:B--2---:R-:W-:Y:S01]  /*28760*/  VIADD R7, R16, 0xffffffff ;  /* 0xffffffff10077836 */ /* 0x004fe20000000000 */
[----:B------:R-:W-:Y:S01]  /*28770*/  LOP3.LUT R0, R13, R24, RZ, 0xc0, !PT ;  /* 0x000000180d007212 */ /* 0x000fe200078ec0ff */
[----:B------:R-:W-:Y:S02]  /*28780*/  IMAD.MOV R12, RZ, RZ, -R12 ;  /* 0x000000ffff0c7224 */ /* 0x000fe400078e0a0c */
[----:B------:R-:W-:Y:S02]  /*28790*/  IMAD.MOV R2, RZ, RZ, -R3 ;  /* 0x000000ffff027224 */ /* 0x000fe400078e0a03 */
[----:B------:R-:W-:Y:S01]  /*287a0*/  IMAD R5, R22, R3, R0 ;  /* 0x0000000316057224 */ /* 0x000fe200078e0200 */
[----:B------:R-:W-:Y:S01]  /*287b0*/  LOP3.LUT R3, R8, R7, RZ, 0xc0, !PT ;  /* 0x0000000708037212 */ /* 0x000fe200078ec0ff */
[----:B------:R-:W-:Y:S02]  /*287c0*/  @P4 IMAD R18, R14, R12, R11 ;  /* 0x0000000c0e124224 */ /* 0x000fe400078e020b */
[----:B0-----:R-:W-:-:S02]  /*287d0*/  IMAD R0, R2, R19, R15 ;  /* 0x0000001302007224 */ /* 0x001fc400078e020f */
[----:B------:R-:W-:Y:S02]  /*287e0*/  IMAD.MOV.U32 R4, RZ, RZ, 0x1 ;  /* 0x00000001ff047424 */ /* 0x000fe400078e00ff */
[----:B------:R-:W-:Y:S02]  /*287f0*/  IMAD R5, R5, R23, R18 ;  /* 0x0000001705057224 */ /* 0x000fe400078e0212 */
[----:B------:R-:W-:Y:S01]  /*28800*/  IMAD R2, R0, R16, R3 ;  /* 0x0000001000027224 */ /* 0x000fe200078e0203 */
[----:B------:R-:W-:-:S04]  /*28810*/  PRMT R0, R4, 0x7610, R0 ;  /* 0x0000761004007816 */ /* 0x000fc80000000000 */
[----:B------:R-:W-:Y:S02]  /*28820*/  SEL R4, R2, R5, !P4 ;  /* 0x0000000502047207 */ /* 0x000fe40006000000 */
[----:B------:R-:W-:-:S07]  /*28830*/  SEL R5, R5, R2, !P4 ;  /* 0x0000000205057207 */ /* 0x000fce0006000000 */
.L_x_550:
[----:B------:R-:W-:-:S08]  /*28840*/  NOP ;  /* 0x0000000000007918 */ /* 0x000fd00000000000 */
[----:B------:R-:W0:-:S00]  /*28850*/  USETMAXREG.DEALLOC.CTAPOOL 0x18 ;  /* 0x00000018000079c8 */ /* 0x000e0000080e0500 */
[----:B------:R-:W-:-:S13]  /*28860*/  ISETP.NE.AND P0, PT, RZ, UR8, PT ;  /* 0x00000008ff007c0c */ /* 0x000fda000bf05270 */
[----:B------:R-:W-:Y:S05]  /*28870*/  @P0 EXIT ;  /* 0x000000000000094d */ /* 0x000fea0003800000 */
[----:B0-----:R-:W-:Y:S01]  /*28880*/  LOP3.LUT P0, RZ, R0, 0xff, RZ, 0xc0, !PT ;  /* 0x000000ff00ff7812 */ /* 0x001fe2000780c0ff */
[----:B------:R-:W-:Y:S02]  /*28890*/  IMAD.MOV.U32 R6, RZ, RZ, 0x1 ;  /* 0x00000001ff067424 */ /* 0x000fe400078e00ff */
[----:B------:R-:W-:-:S10]  /*288a0*/  IMAD.MOV.U32 R7, RZ, RZ, RZ ;  /* 0x000000ffff077224 */ /* 0x000fd400078e00ff */
[----:B------:R-:W-:Y:S05]  /*288b0*/  @!P0 BRA `(.L_x_553) ;  /* 0x0000000c00408947 */ /* 0x000fea0003800000 */
[----:B------:R-:W0:Y:S01]  /*288c0*/  LDC R0, c[0x0][0x28c] ;  /* 0x0000a300ff007b82 */ /* 0x000e220000000800 */
[----:B------:R-:W1:Y:S01]  /*288d0*/  S2R R2, SR_TID.X ;  /* 0x0000000000027919 */ /* 0x000e620000002100 */
[----:B------:R-:W-:Y:S01]  /*288e0*/  ULDC UR5, c[0x0][0x658] ;  /* 0x0001960000057ab9 */ /* 0x000fe20000000800 */
[----:B------:R-:W-:Y:S01]  /*288f0*/  UMOV UR7, 0xffffffff ;  /* 0xffffffff00077882 */ /* 0x000fe20000000000 */
[----:B------:R-:W-:Y:S01]  /*28900*/  ULDC UR6, c[0x0][0xc] ;  /* 0x0000030000067ab9 */ /* 0x000fe20000000800 */
[----:B------:R-:W-:Y:S01]  /*28910*/  USHF.L.U32 UR8, UR7, UR5, URZ ;  /* 0x0000000507087299 */ /* 0x000fe2000800063f */
[----:B------:R-:W-:Y:S01]  /*28920*/  BSSY B0, `(.L_x_553) ;  /* 0x00000c9000007945 */ /* 0x000fe20003800000 */
[----:B------:R-:W-:Y:S01]  /*28930*/  UMOV UR9, 0x1 ;  /* 0x0000000100097882 */ /* 0x000fe20000000000 */
[----:B------:R-:W-:Y:S01]  /*28940*/  ULDC UR7, c[0x0][0x10] ;  /* 0x0000040000077ab9 */ /* 0x000fe20000000800 */
[----:B------:R-:W-:Y:S01]  /*28950*/  USHF.L.U32 UR18, UR9, UR5, URZ ;  /* 0x0000000509127299 */ /* 0x000fe2000800063f */
[----:B------:R-:W-:Y:S01]  /*28960*/  IMAD.MOV.U32 R9, RZ, RZ, 0x1 ;  /* 0x00000001ff097424 */ /* 0x000fe200078e00ff */
[----:B------:R-:W-:Y:S01]  /*28970*/  UIMAD.WIDE.U32 UR6, UR6, UR7, URZ ;  /* 0x00000007060672a5 */ /* 0x000fe2000f8e003f */
[----:B------:R-:W-:Y:S01]  /*28980*/  IMAD.MOV.U32 R6, RZ, RZ, 0x1 ;  /* 0x00000001ff067424 */ /* 0x000fe200078e00ff */
[----:B------:R-:W-:Y:S01]  /*28990*/  ULDC UR5, c[0x0][0x14] ;  /* 0x0000050000057ab9 */ /* 0x000fe20000000800 */
[----:B------:R-:W-:Y:S01]  /*289a0*/  IMAD.MOV.U32 R7, RZ, RZ, RZ ;  /* 0x000000ffff077224 */ /* 0x000fe200078e00ff */
[----:B------:R-:W-:-:S02]  /*289b0*/  UIMAD.WIDE.U32 UR20, UR6, UR5, URZ ;  /* 0x00000005061472a5 */ /* 0x000fc4000f8e003f */
[----:B------:R-:W-:Y:S01]  /*289c0*/  UIMAD UR16, UR7, UR5, URZ ;  /* 0x00000005071072a4 */ /* 0x000fe2000f8e023f */
[----:B------:R-:W-:Y:S01]  /*289d0*/  ULDC UR4, c[0x0][0x600] ;  /* 0x0001800000047ab9 */ /* 0x000fe20000000800 */
[----:B------:R-:W-:Y:S02]  /*289e0*/  ULOP3.LUT UR24, UR13, 0x2, URZ, 0xfc, !UPT ;  /* 0x000000020d187892 */ /* 0x000fe4000f8efc3f */
[----:B------:R-:W-:Y:S01]  /*289f0*/  UIADD3 UR4, UR4, -0x1, URZ ;  /* 0xffffffff04047890 */ /* 0x000fe2000fffe03f */
[----:B0-----:R-:W-:Y:S01]  /*28a00*/  VIADD R0, R0, 0x7f ;  /* 0x0000007f00007836 */ /* 0x001fe20000000000 */
[----:B------:R-:W-:Y:S02]  /*28a10*/  ULOP3.LUT UR17, URZ, UR8, URZ, 0x33, !UPT ;  /* 0x000000083f117292 */ /* 0x000fe4000f8e333f */
[----:B------:R-:W-:Y:S02]  /*28a20*/  UIADD3 UR16, UR21, UR16, URZ ;  /* 0x0000001015107290 */ /* 0x000fe4000fffe03f */
[----:B------:R-:W-:Y:S01]  /*28a30*/  SHF.R.S32.HI R3, RZ, 0x1f, R0 ;  /* 0x0000001fff037819 */ /* 0x000fe20000011400 */
[----:B------:R-:W-:-:S03]  /*28a40*/  ULDC.64 UR22, c[0x0][0x198] ;  /* 0x0000660000167ab9 */ /* 0x000fc60000000a00 */
[----:B------:R-:W-:Y:S02]  /*28a50*/  LEA.HI R0, R3, R0, RZ, 0x7 ;  /* 0x0000000003007211 */ /* 0x000fe400078f38ff */
[C---:B-1----:R-:W-:Y:S02]  /*28a60*/  LOP3.LUT P2, RZ, R2.reuse, 0x7f, RZ, 0xc0, !PT ;  /* 0x0000007f02ff7812 */ /* 0x042fe4000784c0ff */
[----:B------:R-:W-:Y:S02]  /*28a70*/  SHF.R.S32.HI R0, RZ, 0x7, R0 ;  /* 0x00000007ff007819 */ /* 0x000fe40000011400 */
[----:B------:R-:W-:-:S03]  /*28a80*/  LOP3.LUT P0, RZ, R2, 0x1f, RZ, 0xc0, !PT ;  /* 0x0000001f02ff7812 */ /* 0x000fc6000780c0ff */
[----:B------:R-:W-:Y:S01]  /*28a90*/  VIADD R14, R0, 0x1 ;  /* 0x00000001000e7836 */ /* 0x000fe20000000000 */
[----:B------:R-:W-:-:S13]  /*28aa0*/  PLOP3.LUT P0, PT, P0, P2, PT, 0x8a, 0x0 ;  /* 0x000000000000781c */ /* 0x000fda0000705172 */
.L_x_565:
[----:B------:R-:W-:-:S03]  /*28ab0*/  UMOV UR5, 0xffffffff ;  /* 0xffffffff00057882 */ /* 0x000fc60000000000 */
[----:B------:R-:W-:Y:S05]  /*28ac0*/  BRA.DIV UR5, `(.L_x_554) ;  /* 0x0000000e05947947 */ /* 0x000fea000b800000 */
[----:B------:R-:W-:-:S13]  /*28ad0*/  ELECT P1, URZ, PT ;  /* 0x00000000003f782f */ /* 0x000fda0003820000 */
.L_x_575:
[----:B------:R-:W0:Y:S01]  /*28ae0*/  LDC R2, c[0x0][0x28c] ;  /* 0x0000a300ff027b82 */ /* 0x000e220000000800 */
[----:B------:R-:W-:Y:S01]  /*28af0*/  BSSY B1, `(.L_x_555) ;  /* 0x0000035000017945 */ /* 0x000fe20003800000 */
[----:B0-----:R-:W-:-:S13]  /*28b00*/  ISETP.LT.OR P1, PT, R2, 0x1, !P1 ;  /* 0x000000010200780c */ /* 0x001fda0004f21670 */
[----:B------:R-:W-:Y:S05]  /*28b10*/  @P1 BRA `(.L_x_556) ;  /* 0x0000000000c81947 */ /* 0x000fea0003800000 */
[----:B------:R-:W-:Y:S02]  /*28b20*/  IMAD.SHL.U32 R4, R4, 0x100, RZ ;  /* 0x0000010004047824 */ /* 0x000fe400078e00ff */
[----:B------:R-:W-:Y:S02]  /*28b30*/  IMAD.SHL.U32 R5, R5, 0x100, RZ ;  /* 0x0000010005057824 */ /* 0x000fe400078e00ff */
[----:B------:R-:W-:Y:S02]  /*28b40*/  IMAD.MOV.U32 R13, RZ, RZ, RZ ;  /* 0x000000ffff0d7224 */ /* 0x000fe400078e00ff */
[----:B------:R-:W-:Y:S02]  /*28b50*/  IMAD.MOV.U32 R3, RZ, RZ, R14 ;  /* 0x000000ffff037224 */ /* 0x000fe400078e000e */
[----:B------:R-:W-:Y:S02]  /*28b60*/  IMAD.MOV.U32 R2, RZ, RZ, R6 ;  /* 0x000000ffff027224 */ /* 0x000fe400078e0006 */
[----:B------:R-:W-:-:S07]  /*28b70*/  IMAD.MOV.U32 R8, RZ, RZ, R7 ;  /* 0x000000ffff087224 */ /* 0x000fce00078e0007 */
.L_x_560:
[----:B------:R-:W0:Y:S01]  /*28b80*/  S2R R12, SR_CgaCtaId ;  /* 0x00000000000c7919 */ /* 0x000e220000008800 */
[----:B------:R-:W-:-:S04]  /*28b90*/  MOV R11, 0x400 ;  /* 0x00000400000b7802 */ /* 0x000fc80000000f00 */
[----:B0-----:R-:W-:Y:S02]  /*28ba0*/  LEA R15, R12, R11, 0x18 ;  /* 0x0000000b0c0f7211 */ /* 0x001fe400078ec0ff */
[----:B------:R-:W-:Y:S01]  /*28bb0*/  SHF.L.U32 R11, R2, 0x1f, RZ ;  /* 0x0000001f020b7819 */ /* 0x000fe200000006ff */
[----:B------:R-:W0:Y:S02]  /*28bc0*/  @!P2 LDC R12, c[0x0][0x500] ;  /* 0x00014000ff0cab82 */ /* 0x000e240000000800 */
[----:B------:R-:W-:-:S04]  /*28bd0*/  IMAD R16, R8, 0x8, R15 ;  /* 0x0000000808107824 */ /* 0x000fc800078e020f */
[----:B------:R-:W1:Y:S02]  /*28be0*/  SYNCS.PHASECHK.TRANS64.TRYWAIT P1, [R16+URZ+0x18], R11 ;  /* 0x0000180b100075a7 */ /* 0x000e64000802017f */
[----:B-1----:R-:W-:Y:S05]  /*28bf0*/  @!P1 BRA `(.L_x_557) ;  /* 0x0000000c00689947 */ /* 0x002fea0003800000 */
.L_x_576:
[----:B------:R-:W-:Y:S01]  /*28c00*/  UPRMT UR5, UR24, 0x9910, URZ ;  /* 0x0000991018057896 */ /* 0x000fe2000800003f */
[----:B0-----:R0:W-:Y:S03]  /*28c10*/  @!P2 SYNCS.ARRIVE.TRANS64 RZ, [R16+URZ], R12 ;  /* 0x0000000c10ffa9a7 */ /* 0x0011e6000800003f */
[----:B------:R-:W-:-:S06]  /*28c20*/  UISETP.NE.AND UP0, UPT, UR5, 0x2, UPT ;  /* 0x000000020500788c */ /* 0x000fcc000bf05270 */
[----:B------:R-:W-:-:S13]  /*28c30*/  PLOP3.LUT P1, PT, PT, PT, UP0, 0x80, 0x0 ;  /* 0x000000000000781c */ /* 0x000fda0003f2f008 */
[----:B0-----:R-:W-:Y:S05]  /*28c40*/  @P1 BRA `(.L_x_558) ;  /* 0x0000000000041947 */ /* 0x001fea0003800000 */
[----:B------:R-:W-:Y:S01]  /*28c50*/  BPT.TRAP 0x1 ;  /* 0x000000040000795c */ /* 0x000fe20000300000 */
.L_x_558:
[----:B------:R-:W-:Y:S05]  /*28c60*/  @P0 BRA `(.L_x_559) ;  /* 0x0000000000040947 */ /* 0x000fea0003800000 */
[----:B------:R-:W-:Y:S01]  /*28c70*/  BPT.TRAP 0x1 ;  /* 0x000000040000795c */ /* 0x000fe20000300000 */
.L_x_559:
[----:B------:R-:W-:Y:S01]  /*28c80*/  IMAD R15, R8, 0x8000, R15 ;  /* 0x00008000080f7824 */ /* 0x000fe200078e020f */
[----:B------:R-:W-:Y:S01]  /*28c90*/  R2UR UR9, R16 ;  /* 0x00000000100972ca */ /* 0x000fe200000e0000 */
[----:B------:R-:W-:Y:S01]  /*28ca0*/  VIADD R3, R3, 0xffffffff ;  /* 0xffffffff03037836 */ /* 0x000fe20000000000 */
[----:B------:R-:W-:Y:S01]  /*28cb0*/  UIADD3 UR6, UP0, UR22, 0xf0, URZ ;  /* 0x000000f016067890 */ /* 0x000fe2000ff1e03f */
[----:B------:R-:W-:Y:S01]  /*28cc0*/  R2UR UR11, R5 ;  /* 0x00000000050b72ca */ /* 0x000fe200000e0000 */
[----:B------:R-:W-:Y:S01]  /*28cd0*/  UIADD3 UR26, UP1, UR22, 0x1f0, URZ ;  /* 0x000001f0161a7890 */ /* 0x000fe2000ff3e03f */
[----:B------:R-:W-:Y:S01]  /*28ce0*/  R2UR UR5, R15 ;  /* 0x000000000f0572ca */ /* 0x000fe200000e0000 */
[----:B------:R-:W-:Y:S01]  /*28cf0*/  UIADD3.X UR7, URZ, UR23, URZ, UP0, !UPT ;  /* 0x000000173f077290 */ /* 0x000fe200087fe43f */
[----:B------:R-:W-:Y:S01]  /*28d00*/  R2UR UR10, R13 ;  /* 0x000000000d0a72ca */ /* 0x000fe200000e0000 */
[----:B------:R-:W-:Y:S01]  /*28d10*/  VIADD R8, R8, 0x1 ;  /* 0x0000000108087836 */ /* 0x000fe20000000000 */
[----:B------:R-:W-:Y:S01]  /*28d20*/  R2UR UR12, R10 ;  /* 0x000000000a0c72ca */ /* 0x000fe200000e0000 */
[----:B------:R-:W-:Y:S01]  /*28d30*/  UIADD3.X UR27, URZ, UR23, URZ, UP1, !UPT ;  /* 0x000000173f1b7290 */ /* 0x000fe20008ffe43f */
[----:B------:R-:W-:Y:S01]  /*28d40*/  R2UR UR19, R4 ;  /* 0x00000000041372ca */ /* 0x000fe200000e0000 */
[----:B------:R-:W-:Y:S01]  /*28d50*/  UMOV UR14, 0x0 ;  /* 0x00000000000e7882 */ /* 0x000fe20000000000 */
[----:B------:R-:W-:Y:S01]  /*28d60*/  ISETP.GT.AND P3, PT, R3, 0x1, PT ;  /* 0x000000010300780c */ /* 0x000fe20003f64270 */
[----:B------:R-:W-:Y:S01]  /*28d70*/  UMOV UR15, 0x10000000 ;  /* 0x10000000000f7882 */ /* 0x000fe20000000000 */
[----:B------:R-:W-:Y:S01]  /*28d80*/  ISETP.NE.AND P1, PT, R8, 0x3, PT ;  /* 0x000000030800780c */ /* 0x000fe20003f25270 */
[----:B------:R-:W-:-:S02]  /*28d90*/  VIADD R13, R13, 0x80 ;  /* 0x000000800d0d7836 */ /* 0x000fc40000000000 */
[----:B------:R-:W-:Y:S01]  /*28da0*/  UIADD3 UR8, UR5, 0x100, URZ ;  /* 0x0000010005087890 */ /* 0x000fe2000fffe03f */
[----:B-1----:R-:W-:Y:S01]  /*28db0*/  SEL R11, RZ, 0x1, P1 ;  /* 0x00000001ff0b7807 */ /* 0x002fe20000800000 */
[----:B------:R-:W-:Y:S01]  /*28dc0*/  UIADD3 UR5, UR5, 0x18100, URZ ;  /* 0x0001810005057890 */ /* 0x000fe2000fffe03f */
[----:B------:R-:W-:Y:S02]  /*28dd0*/  SEL R8, R8, RZ, P1 ;  /* 0x000000ff08087207 */ /* 0x000fe40000800000 */
[----:B------:R-:W-:-:S04]  /*28de0*/  LOP3.LUT R2, R2, R11, RZ, 0x3c, !PT ;  /* 0x0000000b02027212 */ /* 0x000fc800078e3cff */
[----:B------:R0:W-:Y:S02]  /*28df0*/  UTMALDG.3D [UR8], [UR6], desc[UR14] ;  /* 0x00000e08060075b4 */ /* 0x0001e40008011000 */
[----:B0-----:R-:W-:Y:S01]  /*28e00*/  UMOV UR8, UR5 ;  /* 0x0000000500087c82 */ /* 0x001fe20008000000 */
[----:B------:R-:W-:Y:S02]  /*28e10*/  UMOV UR11, UR19 ;  /* 0x00000013000b7c82 */ /* 0x000fe40008000000 */
[----:B------:R0:W-:Y:S02]  /*28e20*/  UTMALDG.3D [UR8], [UR26], desc[UR14] ;  /* 0x00000e081a0075b4 */ /* 0x0001e40008011000 */
[----:B0-----:R-:W-:Y:S05]  /*28e30*/  @P3 BRA `(.L_x_560) ;  /* 0xfffffffc00503947 */ /* 0x001fea000383ffff */
.L_x_556:
[----:B------:R-:W-:Y:S05]  /*28e40*/  BSYNC B1 ;  /* 0x0000000000017941 */ /* 0x000fea0003800000 */
.L_x_555:
[----:B------:R-:W2:Y:S01]  /*28e50*/  LDL.LU R16, [R1+0x450] ;  /* 0x0004500001107983 */ /* 0x000ea20000300800 */
[----:B------:R-:W-:Y:S01]  /*28e60*/  LOP3.LUT P1, RZ, R9, 0xff, RZ, 0xc0, !PT ;  /* 0x000000ff09ff7812 */ /* 0x000fe2000782c0ff */
[C---:B------:R-:W-:Y:S01]  /*28e70*/  IMAD.IADD R4, R0.reuse, 0x1, R7 ;  /* 0x0000000100047824 */ /* 0x040fe200078e0207 */
[----:B------:R-:W-:Y:S01]  /*28e80*/  ULDC.64 UR6, c[0x0][0x650] ;  /* 0x0001940000067ab9 */ /* 0x000fe20000000a00 */
[----:B------:R-:W3:Y:S01]  /*28e90*/  LDL.LU R15, [R1+0x454] ;  /* 0x00045400010f7983 */ /* 0x000ee20000300800 */
[----:B------:R-:W-:Y:S01]  /*28ea0*/  ISETP.GE.U32.AND P3, PT, R0, 0x3, PT ;  /* 0x000000030000780c */ /* 0x000fe20003f66070 */
[----:B------:R-:W-:Y:S01]  /*28eb0*/  BSSY B1, `(.L_x_561) ;  /* 0x000006d000017945 */ /* 0x000fe20003800000 */
[----:B------:R-:W-:Y:S01]  /*28ec0*/  IMAD.MOV.U32 R10, RZ, RZ, -0x1 ;  /* 0xffffffffff0a7424 */ /* 0x000fe200078e00ff */
[----:B------:R-:W-:-:S06]  /*28ed0*/  PRMT R9, RZ, 0x7610, R9 ;  /* 0x00007610ff097816 */ /* 0x000fcc0000000009 */
[----:B------:R-:W0:Y:S01]  /*28ee0*/  @P1 S2R R3, SR_CgaCtaId ;  /* 0x0000000000031919 */ /* 0x000e220000008800 */
[----:B------:R-:W-:-:S04]  /*28ef0*/  @P1 MOV R2, 0x400 ;  /* 0x0000040000021802 */ /* 0x000fc80000000f00 */
[----:B0-----:R-:W-:-:S04]  /*28f00*/  @P1 LEA R2, R3, R2, 0x18 ;  /* 0x0000000203021211 */ /* 0x001fc800078ec0ff */
[----:B------:R0:W-:Y:S01]  /*28f10*/  @P1 SYNCS.ARRIVE.TRANS64.A1T0 RZ, [R2+URZ+0x48], RZ ;  /* 0x000048ff02ff19a7 */ /* 0x0001e2000810003f */
[----:B------:R-:W-:-:S04]  /*28f20*/  ISETP.GT.U32.AND P1, PT, R4, 0x2, PT ;  /* 0x000000020400780c */ /* 0x000fc80003f24070 */
[----:B------:R-:W-:Y:S01]  /*28f30*/  ISETP.LT.U32.AND P1, PT, R0, 0x3, P1 ;  /* 0x000000030000780c */ /* 0x000fe20000f21070 */
[----:B0-----:R-:W-:-:S05]  /*28f40*/  IMAD.WIDE.U32 R2, R4, -0x55555555, RZ ;  /* 0xaaaaaaab04027825 */ /* 0x001fca00078e00ff */
[----:B------:R-:W-:Y:S02]  /*28f50*/  SHF.R.U32.HI R5, RZ, 0x1, R3 ;  /* 0x00000001ff057819 */ /* 0x000fe40000011603 */
[----:B------:R-:W-:Y:S02]  /*28f60*/  SEL R3, RZ, 0x1, !P1 ;  /* 0x00000001ff037807 */ /* 0x000fe40004800000 */
[----:B------:R-:W-:Y:S01]  /*28f70*/  PRMT R2, RZ, 0x7610, R2 ;  /* 0x00007610ff027816 */ /* 0x000fe20000000002 */
[----:B------:R-:W-:Y:S01]  /*28f80*/  IMAD R7, R5, -0x3, R4 ;  /* 0xfffffffd05077824 */ /* 0x000fe200078e0204 */
[----:B------:R-:W-:Y:S01]  /*28f90*/  LOP3.LUT R6, R6, R3, RZ, 0x3c, !PT ;  /* 0x0000000306067212 */ /* 0x000fe200078e3cff */
[----:B------:R-:W-:-:S03]  /*28fa0*/  IMAD.MOV.U32 R4, RZ, RZ, -0x1 ;  /* 0xffffffffff047424 */ /* 0x000fc600078e00ff */
[----:B------:R-:W-:Y:S01]  /*28fb0*/  @P3 LOP3.LUT R6, R6, 0x1, R5, 0x78, !PT ;  /* 0x0000000106063812 */ /* 0x000fe200078e7805 */
[----:B------:R-:W-:Y:S01]  /*28fc0*/  IMAD.MOV.U32 R5, RZ, RZ, -0x1 ;  /* 0xffffffffff057424 */ /* 0x000fe200078e00ff */
[----:B---3--:R-:W-:-:S04]  /*28fd0*/  IADD3 R15, P1, R15, UR20, RZ ;  /* 0x000000140f0f7c10 */ /* 0x008fc8000ff3e0ff */
[----:B--2---:R-:W-:Y:S01]  /*28fe0*/  IADD3.X R16, R16, UR16, RZ, P1, !PT ;  /* 0x0000001010107c10 */ /* 0x004fe20008ffe4ff */
[----:B------:R0:W-:Y:S01]  /*28ff0*/  STL [R1+0x454], R15 ;  /* 0x0004540f01007387 */ /* 0x0001e20000100800 */
[----:B------:R-:W-:-:S03]  /*29000*/  ISETP.GE.U32.AND P1, PT, R15, UR6, PT ;  /* 0x000000060f007c0c */ /* 0x000fc6000bf26070 */
[----:B------:R0:W-:Y:S01]  /*29010*/  STL [R1+0x450], R16 ;  /* 0x0004501001007387 */ /* 0x0001e20000100800 */
[----:B------:R-:W-:-:S13]  /*29020*/  ISETP.GE.U32.AND.EX P1, PT, R16, UR7, PT, P1 ;  /* 0x0000000710007c0c */ /* 0x000fda000bf26110 */
[----:B0-----:R-:W-:Y:S05]  /*29030*/  @P1 BRA `(.L_x_562) ;  /* 0x0000000400501947 */ /* 0x001fea0003800000 */
[----:B------:R-:W0:Y:S01]  /*29040*/  S2R R8, SR_CTAID.X ;  /* 0x0000000000087919 */ /* 0x000e220000002500 */
[----:B------:R-:W-:Y:S01]  /*29050*/  ULDC UR5, c[0x0][0x150] ;  /* 0x0000540000057ab9 */ /* 0x000fe20000000800 */
[----:B------:R-:W1:Y:S01]  /*29060*/  LDC R3, c[0x0][0x144] ;  /* 0x00005100ff037b82 */ /* 0x000e620000000800 */
[----:B------:R-:W-:Y:S01]  /*29070*/  ULDC.64 UR6, c[0x0][0x628] ;  /* 0x00018a0000067ab9 */ /* 0x000fe20000000a00 */
[----:B------:R-:W2:Y:S01]  /*29080*/  S2R R5, SR_CTAID.Y ;  /* 0x0000000000057919 */ /* 0x000ea20000002600 */
[----:B------:R-:W-:Y:S01]  /*29090*/  ISETP.NE.U32.AND P1, PT, RZ, UR6, PT ;  /* 0x00000006ff007c0c */ /* 0x000fe2000bf25070 */
[----:B------:R-:W-:-:S03]  /*290a0*/  ULDC UR8, c[0x0][0x630] ;  /* 0x00018c0000087ab9 */ /* 0x000fc60000000800 */
[----:B------:R-:W-:Y:S01]  /*290b0*/  ISETP.NE.AND.EX P1, PT, RZ, UR7, PT, P1 ;  /* 0x00000007ff007c0c */ /* 0x000fe2000bf25310 */
[----:B------:R-:W3:Y:S01]  /*290c0*/  LDC R12, c[0x0][0x148] ;  /* 0x00005200ff0c7b82 */ /* 0x000ee20000000800 */
[----:B0-----:R-:W-:Y:S02]  /*290d0*/  I2FP.F32.U32 R2, R8 ;  /* 0x0000000800027245 */ /* 0x001fe40000201000 */
[----:B--2---:R-:W-:-:S03]  /*290e0*/  I2FP.F32.U32 R4, R5 ;  /* 0x0000000500047245 */ /* 0x004fc60000201000 */
[----:B------:R-:W-:Y:S01]  /*290f0*/  FMUL R2, R2, UR5 ;  /* 0x0000000502027c20 */ /* 0x000fe20008400000 */
[----:B------:R-:W-:Y:S02]  /*29100*/  ULDC UR5, c[0x0][0x154] ;  /* 0x0000550000057ab9 */ /* 0x000fe40000000800 */
[----:B------:R-:W-:-:S03]  /*29110*/  FMUL R10, R4, UR5 ;  /* 0x00000005040a7c20 */ /* 0x000fc60008400000 */
[----:B------:R-:W0:Y:S08]  /*29120*/  F2I.U32.TRUNC.NTZ R2, R2 ;  /* 0x0000000200027305 */ /* 0x000e30000020f000 */
[----:B------:R-:W2:Y:S01]  /*29130*/  F2I.U32.TRUNC.NTZ R10, R10 ;  /* 0x0000000a000a7305 */ /* 0x000ea2000020f000 */
[----:B0-----:R-:W-:Y:S02]  /*29140*/  IMAD.MOV R4, RZ, RZ, -R2 ;  /* 0x000000ffff047224 */ /* 0x001fe400078e0a02 */
[----:B------:R-:W-:-:S02]  /*29150*/  IMAD.MOV.U32 R2, RZ, RZ, R15 ;  /* 0x000000ffff027224 */ /* 0x000fc400078e000f */
[----:B-1----:R-:W-:Y:S02]  /*29160*/  IMAD R8, R3, R4, R8 ;  /* 0x0000000403087224 */ /* 0x002fe400078e0208 */
[----:B--2---:R-:W-:-:S04]  /*29170*/  IMAD.MOV R3, RZ, RZ, -R10 ;  /* 0x000000ffff037224 */ /* 0x004fc800078e0a0a */
[----:B---3--:R-:W-:Y:S02]  /*29180*/  @P4 IMAD R8, R12, R3, R5 ;  /* 0x000000030c084224 */ /* 0x008fe400078e0205 */
[----:B------:R-:W-:Y:S01]  /*29190*/  IMAD.MOV.U32 R3, RZ, RZ, R16 ;  /* 0x000000ffff037224 */ /* 0x000fe200078e0010 */
[----:B------:R-:W-:Y:S06]  /*291a0*/  @!P1 BRA `(.L_x_563) ;  /* 0x0000000000289947 */ /* 0x000fec0003800000 */
[----:B------:R-:W-:Y:S02]  /*291b0*/  ULDC UR5, c[0x0][0x634] ;  /* 0x00018d0000057ab9 */ /* 0x000fe40000000800 */
[----:B------:R-:W-:-:S05]  /*291c0*/  IADD3 R3, P1, R15, UR5, RZ ;  /* 0x000000050f037c10 */ /* 0x000fca000ff3e0ff */
[----:B------:R-:W-:-:S04]  /*291d0*/  IMAD.X R11, RZ, RZ, R16, P1 ;  /* 0x000000ffff0b7224 */ /* 0x000fc800008e0610 */
[----:B------:R-:W-:-:S04]  /*291e0*/  IMAD.WIDE.U32 R4, R11, UR6, RZ ;  /* 0x000000060b047c25 */ /* 0x000fc8000f8e00ff */
[----:B------:R-:W-:-:S04]  /*291f0*/  IMAD.WIDE.U32 R4, P1, R3, UR7, R4 ;  /* 0x0000000703047c25 */ /* 0x000fc8000f820004 */
[----:B------:R-:W-:-:S04]  /*29200*/  IMAD.WIDE.U32 R2, R3, UR6, RZ ;  /* 0x0000000603027c25 */ /* 0x000fc8000f8e00ff */
[----:B------:R-:W-:Y:S01]  /*29210*/  IMAD.MOV.U32 R2, RZ, RZ, R5 ;  /* 0x000000ffff027224 */ /* 0x000fe200078e0005 */
[----:B------:R-:W-:Y:S01]  /*29220*/  IADD3 RZ, P3, R3, R4, RZ ;  /* 0x0000000403ff7210 */ /* 0x000fe20007f7e0ff */
[----:B------:R-:W-:-:S04]  /*29230*/  IMAD.X R3, RZ, RZ, RZ, P1 ;  /* 0x000000ffff037224 */ /* 0x000fc800008e06ff */
[----:B------:R-:W-:-:S08]  /*29240*/  IMAD.WIDE.U32.X R2, R11, UR7, R2, P3 ;  /* 0x000000070b027c25 */ /* 0x000fd000098e0402 */
.L_x_563:
[--C-:B------:R-:W-:Y:S01]  /*29250*/  SHF.R.U64 R10, R2, UR8, R3.reuse ;  /* 0x00000008020a7c19 */ /* 0x100fe20008001203 */
[----:B------:R-:W-:Y:S01]  /*29260*/  ULDC.64 UR6, c[0x0][0x620] ;  /* 0x0001880000067ab9 */ /* 0x000fe20000000a00 */
[----:B------:R-:W-:Y:S01]  /*29270*/  SHF.R.U32.HI R2, RZ, UR8, R3 ;  /* 0x00000008ff027c19 */ /* 0x000fe20008011603 */
[----:B------:R-:W-:Y:S01]  /*29280*/  IMAD.MOV.U32 R3, RZ, RZ, R16 ;  /* 0x000000ffff037224 */ /* 0x000fe200078e0010 */
[----:B------:R-:W-:Y:S01]  /*29290*/  IADD3 R11, P1, RZ, -R10, RZ ;  /* 0x8000000aff0b7210 */ /* 0x000fe20007f3e0ff */
[----:B------:R-:W-:-:S04]  /*292a0*/  ULDC UR5, c[0x0][0x618] ;  /* 0x0001860000057ab9 */ /* 0x000fc80000000800 */
[----:B------:R-:W-:-:S04]  /*292b0*/  IMAD.X R2, RZ, RZ, ~R2, P1 ;  /* 0x000000ffff027224 */ /* 0x000fc800008e0e02 */
[----:B------:R-:W-:-:S04]  /*292c0*/  IMAD R2, R2, UR6, RZ ;  /* 0x0000000602027c24 */ /* 0x000fc8000f8e02ff */
[----:B------:R-:W-:Y:S02]  /*292d0*/  IMAD R5, R11, UR7, R2 ;  /* 0x000000070b057c24 */ /* 0x000fe4000f8e0202 */
[----:B------:R-:W-:-:S04]  /*292e0*/  IMAD.MOV.U32 R2, RZ, RZ, R15 ;  /* 0x000000ffff027224 */ /* 0x000fc800078e000f */
[----:B------:R-:W-:Y:S01]  /*292f0*/  IMAD.WIDE.U32 R2, R11, UR6, R2 ;  /* 0x000000060b027c25 */ /* 0x000fe2000f8e0002 */
[----:B------:R-:W-:Y:S02]  /*29300*/  ULDC.64 UR6, c[0x0][0x640] ;  /* 0x0001900000067ab9 */ /* 0x000fe40000000a00 */
[----:B------:R-:W-:Y:S01]  /*29310*/  ISETP.NE.U32.AND P1, PT, RZ, UR6, PT ;  /* 0x00000006ff007c0c */ /* 0x000fe2000bf25070 */
[----:B------:R-:W-:-:S03]  /*29320*/  IMAD.IADD R3, R3, 0x1, R5 ;  /* 0x0000000103037824 */ /* 0x000fc600078e0205 */
[----:B------:R-:W-:Y:S02]  /*29330*/  ISETP.NE.AND.EX P1, PT, RZ, UR7, PT, P1 ;  /* 0x00000007ff007c0c */ /* 0x000fe4000bf25310 */
[--C-:B------:R-:W-:Y:S02]  /*29340*/  SHF.R.U64 R11, R2, UR5, R3.reuse ;  /* 0x00000005020b7c19 */ /* 0x100fe40008001203 */
[----:B------:R-:W-:Y:S01]  /*29350*/  SHF.R.U32.HI R2, RZ, UR5, R3 ;  /* 0x00000005ff027c19 */ /* 0x000fe20008011603 */
[----:B------:R-:W-:-:S03]  /*29360*/  ULDC UR5, c[0x0][0x608] ;  /* 0x0001820000057ab9 */ /* 0x000fc60000000800 */
[--C-:B------:R-:W-:Y:S02]  /*29370*/  SHF.R.U64 R12, R11, UR5, R2.reuse ;  /* 0x000000050b0c7c19 */ /* 0x100fe40008001202 */
[----:B------:R-:W-:Y:S01]  /*29380*/  SHF.R.U32.HI R3, RZ, UR5, R2 ;  /* 0x00000005ff037c19 */ /* 0x000fe20008011602 */
[----:B------:R-:W-:-:S03]  /*29390*/  ULDC UR5, c[0x0][0x658] ;  /* 0x0001960000057ab9 */ /* 0x000fc60000000800 */
[--C-:B------:R-:W-:Y:S02]  /*293a0*/  SHF.R.U64 R13, R12, UR5, R3.reuse ;  /* 0x000000050c0d7c19 */ /* 0x100fe40008001203 */
[----:B------:R-:W-:-:S03]  /*293b0*/  SHF.R.U32.HI R15, RZ, UR5, R3 ;  /* 0x00000005ff0f7c19 */ /* 0x000fc60008011603 */
[----:B------:R-:W-:Y:S02]  /*293c0*/  IMAD.MOV.U32 R2, RZ, RZ, R13 ;  /* 0x000000ffff027224 */ /* 0x000fe400078e000d */
        /* <DEDUP_REMOVED lines=12> */
.L_x_564:
[----:B------:R-:W-:Y:S01]  /*29490*/  ULDC UR5, c[0x0][0x648] ;  /* 0x0001920000057ab9 */ /* 0x000fe20000000800 */
[----:B------:R-:W-:Y:S02]  /*294a0*/  LOP3.LUT R12, R12, UR17, RZ, 0xc0, !PT ;  /* 0x000000110c0c7c12 */ /* 0x000fe4000f8ec0ff */
[----:B------:R-:W-:Y:S01]  /*294b0*/  SHF.R.U64 R3, R2, UR5, R3 ;  /* 0x0000000502037c19 */ /* 0x000fe20008001203 */
[----:B------:R-:W-:-:S04]  /*294c0*/  ULDC UR5, c[0x0][0x638] ;  /* 0x00018e0000057ab9 */ /* 0x000fc80000000800 */
[----:B------:R-:W-:Y:S02]  /*294d0*/  IMAD.MOV R2, RZ, RZ, -R3 ;  /* 0x000000ffff027224 */ /* 0x000fe400078e0a03 */
[----:B------:R-:W-:Y:S02]  /*294e0*/  IMAD R5, R3, UR18, R12 ;  /* 0x0000001203057c24 */ /* 0x000fe4000f8e020c */
[----:B------:R-:W-:Y:S01]  /*294f0*/  IMAD R13, R2, UR5, R13 ;  /* 0x00000005020d7c24 */ /* 0x000fe2000f8e020d */
[----:B------:R-:W-:Y:S01]  /*29500*/  ULDC UR5, c[0x0][0x610] ;  /* 0x0001840000057ab9 */ /* 0x000fe20000000800 */
[----:B------:R-:W-:Y:S01]  /*29510*/  LOP3.LUT R2, R11, UR4, RZ, 0xc0, !PT ;  /* 0x000000040b027c12 */ /* 0x000fe2000f8ec0ff */
[----:B------:R-:W-:Y:S01]  /*29520*/  IMAD R8, R5, UR5, R8 ;  /* 0x0000000505087c24 */ /* 0x000fe2000f8e0208 */
[----:B------:R-:W-:-:S03]  /*29530*/  ULDC UR5, c[0x0][0x600] ;  /* 0x0001800000057ab9 */ /* 0x000fc60000000800 */
[----:B------:R-:W-:Y:S02]  /*29540*/  IMAD R13, R13, UR5, R2 ;  /* 0x000000050d0d7c24 */ /* 0x000fe4000f8e0202 */
[----:B------:R-:W-:-:S03]  /*29550*/  IMAD.MOV.U32 R2, RZ, RZ, 0x1 ;  /* 0x00000001ff027424 */ /* 0x000fc600078e00ff */
[----:B------:R-:W-:Y:S02]  /*29560*/  SEL R4, R13, R8, !P4 ;  /* 0x000000080d047207 */ /* 0x000fe40006000000 */
[----:B------:R-:W-:-:S07]  /*29570*/  SEL R5, R8, R13, !P4 ;  /* 0x0000000d08057207 */ /* 0x000fce0006000000 */
.L_x_562:
[----:B------:R-:W-:Y:S05]  /*29580*/  BSYNC B1 ;  /* 0x0000000000017941 */ /* 0x000fea0003800000 */
.L_x_561:
[----:B------:R-:W-:-:S13]  /*29590*/  LOP3.LUT P1, RZ, R2, 0xff, RZ, 0xc0, !PT ;  /* 0x000000ff02ff7812 */ /* 0x000fda000782c0ff */
[----:B------:R-:W-:Y:S05]  /*295a0*/  @P1 BRA `(.L_x_565) ;  /* 0xfffffff400401947 */ /* 0x000fea000383ffff */
[----:B------:R-:W-:Y:S05]  /*295b0*/  BSYNC B0 ;  /* 0x0000000000007941 */ /* 0x000fea0003800000 */
.L_x_553:
[----:B------:R-:W-:-:S03]  /*295c0*/  UMOV UR5, 0xffffffff ;  /* 0xffffffff00057882 */ /* 0x000fc60000000000 */
[----:B------:R-:W-:Y:S05]  /*295d0*/  BRA.DIV UR5, `(.L_x_566) ;  /* 0x0000000605047947 */ /* 0x000fea000b800000 */
[----:B------:R-:W-:-:S13]  /*295e0*/  ELECT P0, URZ, PT ;  /* 0x00000000003f782f */ /* 0x000fda0003800000 */
.L_x_579:
[----:B------:R-:W-:Y:S04]  /*295f0*/  BSSY B0, `(.L_x_567) ;  /* 0x0000023000007945 */ /* 0x000fe80003800000 */
[----:B------:R-:W-:Y:S05]  /*29600*/  @!P0 BRA `(.L_x_568) ;  /* 0x0000000000848947 */ /* 0x000fea0003800000 */
[----:B------:R-:W-:-:S04]  /*29610*/  ULOP3.LUT UR5, UR13, 0x2, URZ, 0xfc, !UPT ;  /* 0x000000020d057892 */ /* 0x000fc8000f8efc3f */
[----:B------:R-:W-:-:S06]  /*29620*/  UISETP.NE.AND UP0, UPT, UR5, 0x3, UPT ;  /* 0x000000030500788c */ /* 0x000fcc000bf05270 */
[----:B------:R-:W-:-:S13]  /*29630*/  PLOP3.LUT P0, PT, PT, PT, UP0, 0x80, 0x0 ;  /* 0x000000000000781c */ /* 0x000fda0003f0f008 */
[----:B------:R-:W-:Y:S05]  /*29640*/  @!P0 BRA `(.L_x_569) ;  /* 0x0000000000048947 */ /* 0x000fea0003800000 */
[----:B------:R-:W-:Y:S01]  /*29650*/  BPT.TRAP 0x1 ;  /* 0x000000040000795c */ /* 0x000fe20000300000 */
.L_x_569:
[----:B------:R-:W0:Y:S01]  /*29660*/  S2R R3, SR_CgaCtaId ;  /* 0x0000000000037919 */ /* 0x000e220000008800 */
[----:B------:R-:W-:Y:S02]  /*29670*/  MOV R0, 0x400 ;  /* 0x0000040000007802 */ /* 0x000fe40000000f00 */
[----:B------:R-:W-:Y:S02]  /*29680*/  SHF.L.U32 R2, R6, 0x1f, RZ ;  /* 0x0000001f06027819 */ /* 0x000fe400000006ff */
[----:B0-----:R-:W-:-:S05]  /*29690*/  LEA R0, R3, R0, 0x18 ;  /* 0x0000000003007211 */ /* 0x001fca00078ec0ff */
[----:B------:R-:W-:-:S04]  /*296a0*/  VIADD R0, R0, 0x18 ;  /* 0x0000001800007836 */ /* 0x000fc80000000000 */
[----:B------:R-:W-:-:S04]  /*296b0*/  IMAD R3, R7, 0x8, R0 ;  /* 0x0000000807037824 */ /* 0x000fc800078e0200 */
[----:B------:R-:W0:Y:S02]  /*296c0*/  SYNCS.PHASECHK.TRANS64.TRYWAIT P0, [R3+URZ], R2 ;  /* 0x00000002030075a7 */ /* 0x000e24000800017f */
[----:B0-----:R-:W-:Y:S05]  /*296d0*/  @!P0 BRA `(.L_x_570) ;  /* 0x0000000000e88947 */ /* 0x001fea0003800000 */
.L_x_580:
[----:B------:R-:W-:-:S05]  /*296e0*/  VIADD R7, R7, 0x1 ;  /* 0x0000000107077836 */ /* 0x000fca0000000000 */
[----:B------:R-:W-:-:S04]  /*296f0*/  ISETP.NE.AND P0, PT, R7, 0x3, PT ;  /* 0x000000030700780c */ /* 0x000fc80003f05270 */
[----:B0-----:R-:W-:Y:S02]  /*29700*/  SEL R3, RZ, 0x1, P0 ;  /* 0x00000001ff037807 */ /* 0x001fe40000000000 */
[----:B------:R-:W-:Y:S02]  /*29710*/  SEL R7, R7, RZ, P0 ;  /* 0x000000ff07077207 */ /* 0x000fe40000000000 */
[----:B------:R-:W-:-:S03]  /*29720*/  LOP3.LUT R5, R6, R3, RZ, 0x3c, !PT ;  /* 0x0000000306057212 */ /* 0x000fc600078e3cff */
[----:B------:R-:W-:Y:S01]  /*29730*/  IMAD R3, R7, 0x8, R0 ;  /* 0x0000000807037824 */ /* 0x000fe200078e0200 */
[----:B------:R-:W-:-:S04]  /*29740*/  SHF.L.U32 R2, R5, 0x1f, RZ ;  /* 0x0000001f05027819 */ /* 0x000fc800000006ff */
[----:B------:R-:W0:Y:S02]  /*29750*/  SYNCS.PHASECHK.TRANS64.TRYWAIT P0, [R3+URZ], R2 ;  /* 0x00000002030075a7 */ /* 0x000e24000800017f */
[----:B0-----:R-:W-:Y:S05]  /*29760*/  @!P0 BRA `(.L_x_571) ;  /* 0x0000000000d88947 */ /* 0x001fea0003800000 */
.L_x_581:
[----:B0-----:R-:W-:-:S05]  /*29770*/  VIADD R2, R7, 0x1 ;  /* 0x0000000107027836 */ /* 0x001fca0000000000 */
[----:B------:R-:W-:-:S04]  /*29780*/  ISETP.NE.AND P0, PT, R2, 0x3, PT ;  /* 0x000000030200780c */ /* 0x000fc80003f05270 */
[----:B------:R-:W-:Y:S02]  /*29790*/  SEL R4, RZ, 0x1, P0 ;  /* 0x00000001ff047807 */ /* 0x000fe40000000000 */
[----:B------:R-:W-:Y:S02]  /*297a0*/  SEL R3, R2, RZ, P0 ;  /* 0x000000ff02037207 */ /* 0x000fe40000000000 */
[----:B------:R-:W-:-:S03]  /*297b0*/  LOP3.LUT R4, R5, R4, RZ, 0x3c, !PT ;  /* 0x0000000405047212 */ /* 0x000fc600078e3cff */
[----:B------:R-:W-:Y:S01]  /*297c0*/  IMAD R3, R3, 0x8, R0 ;  /* 0x0000000803037824 */ /* 0x000fe200078e0200 */
[----:B------:R-:W-:-:S07]  /*297d0*/  SHF.L.U32 R0, R4, 0x1f, RZ ;  /* 0x0000001f04007819 */ /* 0x000fce00000006ff */
.L_x_572:
[----:B0-----:R0:W1:Y:S02]  /*297e0*/  SYNCS.PHASECHK.TRANS64.TRYWAIT P0, [R3+URZ], R0 ;  /* 0x00000000030075a7 */ /* 0x001064000800017f */
[----:B-1----:R-:W-:Y:S05]  /*297f0*/  @!P0 NANOSLEEP.SYNCS 0x989680 ;  /* 0x009896800000895d */ /* 0x002fea0003900000 */
[----:B------:R-:W1:Y:S02]  /*29800*/  @!P0 SYNCS.PHASECHK.TRANS64 P0, [R3+URZ], R0 ;  /* 0x00000000030085a7 */ /* 0x000e64000800007f */
[----:B-1----:R-:W-:Y:S05]  /*29810*/  @!P0 BRA `(.L_x_572) ;  /* 0xfffffffc00f08947 */ /* 0x002fea000383ffff */
.L_x_568:
[----:B------:R-:W-:Y:S05]  /*29820*/  BSYNC B0 ;  /* 0x0000000000007941 */ /* 0x000fea0003800000 */
.L_x_567:
[----:B------:R-:W-:Y:S05]  /*29830*/  EXIT ;  /* 0x000000000000794d */ /* 0x000fea0003800000 */
.L_x_17:
[----:B-1----:R-:W-:-:S04]  /*29840*/  IMAD.U32 R3, RZ, RZ, UR6 ;  /* 0x00000006ff037e24 */ /* 0x002fc8000f8e00ff */
[----:B------:R1:W3:Y:S03]  /*29850*/  SYNCS.PHASECHK.TRANS64.TRYWAIT P0, [R3+URZ], R0 ;  /* 0x00000000030075a7 */ /* 0x0002e6000800017f */
[----:B---3--:R-:W-:Y:S05]  /*29860*/  @!P0 NANOSLEEP.SYNCS 0x989680 ;  /* 0x009896800000895d */ /* 0x008fea0003900000 */
[----:B------:R-:W3:Y:S02]  /*29870*/  @!P0 SYNCS.PHASECHK.TRANS64 P0, [R3+URZ], R0 ;  /* 0x00000000030085a7 */ /* 0x000ee4000800007f */
[----:B---3--:R-:W-:Y:S05]  /*29880*/  @!P0 BRA `(.L_x_17) ;  /* 0xfffffffc00ec8947 */ /* 0x008fea000383ffff */
[----:B------:R-:W-:Y:S05]  /*29890*/  BRA `(.L_x_16) ;  /* 0xfffffd9000947947 */ /* 0x000fea000383ffff */
.L_x_23:
[----:B-----5:R1:W-:Y:S02]  /*298a0*/  STL [R1+0x468], R2 ;  /* 0x0004680201007387 */ /* 0x0203e40000100800 */
[----:B-1----:R-:W-:-:S04]  /*298b0*/  IMAD.U32 R2, RZ, RZ, UR16 ;  /* 0x00000010ff027e24 */ /* 0x002fc8000f8e00ff */
[----:B------:R1:W3:Y:S03]  /*298c0*/  SYNCS.PHASECHK.TRANS64.TRYWAIT P0, [R2+URZ], R0 ;  /* 0x00000000020075a7 */ /* 0x0002e6000800017f */
[----:B---3--:R-:W-:Y:S05]  /*298d0*/  @!P0 NANOSLEEP.SYNCS 0x989680 ;  /* 0x009896800000895d */ /* 0x008fea0003900000 */
[----:B------:R1:W3:Y:S02]  /*298e0*/  @!P0 SYNCS.PHASECHK.TRANS64 P0, [R2+URZ], R0 ;  /* 0x00000000020085a7 */ /* 0x0002e4000800007f */
[----:B-1----:R1:W5:Y:S02]  /*298f0*/  LDL.LU R2, [R1+0x468] ;  /* 0x0004680001027983 */ /* 0x0023640000300800 */
[----:B-1-3--:R-:W-:Y:S05]  /*29900*/  @!P0 BRA `(.L_x_23) ;  /* 0xfffffffc00e48947 */ /* 0x00afea000383ffff */
[----:B------:R-:W-:Y:S05]  /*29910*/  BRA `(.L_x_22) ;  /* 0xfffffdf400487947 */ /* 0x000fea000383ffff */
.L_x_554:
[----:B------:R-:W-:Y:S01]  /*29920*/  BSSY B1, `(.L_x_573) ;  /* 0x0000006000017945 */ /* 0x000fe20003800000 */
[----:B------:R-:W-:-:S07]  /*29930*/  IMAD.MOV.U32 R2, RZ, RZ, -0x1 ;  /* 0xffffffffff027424 */ /* 0x000fce00078e00ff */
[----:B------:R-:W-:Y:S05]  /*29940*/  WARPSYNC.COLLECTIVE R2, `(.L_x_574) ;  /* 0x00000000020c7348 */ /* 0x000fea0003c00000 */
[----:B------:R-:W-:Y:S02]  /*29950*/  ELECT P1, UR62, PT ;  /* 0x00000000003e782f */ /* 0x000fe40003820000 */
[----:B------:R-:W-:Y:S01]  /*29960*/  MOV R2, UR62 ;  /* 0x0000003e00027c02 */ /* 0x000fe20008000f00 */
[----:B------:R-:W-:Y:S10]  /*29970*/  ENDCOLLECTIVE ;  /* 0x000000000000791b */ /* 0x000ff40003800000 */
.L_x_574:
[----:B------:R-:W-:Y:S05]  /*29980*/  BSYNC B1 ;  /* 0x0000000000017941 */ /* 0x000fea0003800000 */
.L_x_573:
[----:B------:R-:W-:Y:S05]  /*29990*/  BRA `(.L_x_575) ;  /* 0xfffffff000507947 */ /* 0x000fea000383ffff */
.L_x_557:
[----:B-1----:R1:W2:Y:S02]  /*299a0*/  SYNCS.PHASECHK.TRANS64.TRYWAIT P1, [R16+URZ+0x18], R11 ;  /* 0x0000180b100075a7 */ /* 0x0022a4000802017f */
[----:B--2---:R-:W-:Y:S05]  /*299b0*/  @!P1 NANOSLEEP.SYNCS 0x989680 ;  /* 0x009896800000995d */ /* 0x004fea0003900000 */
[----:B------:R-:W2:Y:S02]  /*299c0*/  @!P1 SYNCS.PHASECHK.TRANS64 P1, [R16+URZ+0x18], R11 ;  /* 0x0000180b100095a7 */ /* 0x000ea4000802007f */
[----:B--2---:R-:W-:Y:S05]  /*299d0*/  @!P1 BRA `(.L_x_557) ;  /* 0xfffffffc00f09947 */ /* 0x004fea000383ffff */
[----:B------:R-:W-:Y:S05]  /*299e0*/  BRA `(.L_x_576) ;  /* 0xfffffff000847947 */ /* 0x000fea000383ffff */
.L_x_566:
[----:B------:R-:W-:Y:S01]  /*299f0*/  BSSY B0, `(.L_x_577) ;  /* 0x0000006000007945 */ /* 0x000fe20003800000 */
[----:B------:R-:W-:-:S07]  /*29a00*/  IMAD.MOV.U32 R2, RZ, RZ, -0x1 ;  /* 0xffffffffff027424 */ /* 0x000fce00078e00ff */
[----:B------:R-:W-:Y:S05]  /*29a10*/  WARPSYNC.COLLECTIVE R2, `(.L_x_578) ;  /* 0x00000000020c7348 */ /* 0x000fea0003c00000 */
[----:B------:R-:W-:Y:S02]  /*29a20*/  ELECT P1, UR62, PT ;  /* 0x00000000003e782f */ /* 0x000fe40003820000 */
[----:B------:R-:W-:Y:S01]  /*29a30*/  MOV R2, UR62 ;  /* 0x0000003e00027c02 */ /* 0x000fe20008000f00 */
[----:B------:R-:W-:Y:S10]  /*29a40*/  ENDCOLLECTIVE ;  /* 0x000000000000791b */ /* 0x000ff40003800000 */
.L_x_578:
[----:B------:R-:W-:Y:S05]  /*29a50*/  BSYNC B0 ;  /* 0x0000000000007941 */ /* 0x000fea0003800000 */
.L_x_577:
[----:B------:R-:W-:Y:S01]  /*29a60*/  PLOP3.LUT P0, PT, P1, PT, PT, 0x80, 0x0 ;  /* 0x000000000000781c */ /* 0x000fe20000f0f070 */
[----:B------:R-:W-:-:S12]  /*29a70*/  BRA `(.L_x_579) ;  /* 0xfffffff800dc7947 */ /* 0x000fd8000383ffff */
.L_x_570:
[----:B0-----:R0:W1:Y:S02]  /*29a80*/  SYNCS.PHASECHK.TRANS64.TRYWAIT P0, [R3+URZ], R2 ;  /* 0x00000002030075a7 */ /* 0x001064000800017f */
[----:B-1----:R-:W-:Y:S05]  /*29a90*/  @!P0 NANOSLEEP.SYNCS 0x989680 ;  /* 0x009896800000895d */ /* 0x002fea0003900000 */
[----:B------:R-:W1:Y:S02]  /*29aa0*/  @!P0 SYNCS.PHASECHK.TRANS64 P0, [R3+URZ], R2 ;  /* 0x00000002030085a7 */ /* 0x000e64000800007f */
[----:B-1----:R-:W-:Y:S05]  /*29ab0*/  @!P0 BRA `(.L_x_570) ;  /* 0xfffffffc00f08947 */ /* 0x002fea000383ffff */
[----:B------:R-:W-:Y:S05]  /*29ac0*/  BRA `(.L_x_580) ;  /* 0xfffffffc00047947 */ /* 0x000fea000383ffff */
.L_x_571:
[----:B0-----:R0:W1:Y:S02]  /*29ad0*/  SYNCS.PHASECHK.TRANS64.TRYWAIT P0, [R3+URZ], R2 ;  /* 0x00000002030075a7 */ /* 0x001064000800017f */
[----:B-1----:R-:W-:Y:S05]  /*29ae0*/  @!P0 NANOSLEEP.SYNCS 0x989680 ;  /* 0x009896800000895d */ /* 0x002fea0003900000 */
[----:B------:R-:W1:Y:S02]  /*29af0*/  @!P0 SYNCS.PHASECHK.TRANS64 P0, [R3+URZ], R2 ;  /* 0x00000002030085a7 */ /* 0x000e64000800007f */
[----:B-1----:R-:W-:Y:S05]  /*29b00*/  @!P0 BRA `(.L_x_571) ;  /* 0xfffffffc00f08947 */ /* 0x002fea000383ffff */
[----:B------:R-:W-:Y:S05]  /*29b10*/  BRA `(.L_x_581) ;  /* 0xfffffffc00147947 */ /* 0x000fea000383ffff */
.L_x_582:
[----:B------:R-:W-:-:S00]  /*29b20*/  BRA `(.L_x_582) ;  /* 0xfffffffc00fc7947 */ /* 0x000fc0000383ffff */
[----:B------:R-:W-:-:S00]  /*29b30*/  NOP ;  /* 0x0000000000007918 */ /* 0x000fc00000000000 */
        /* <DEDUP_REMOVED lines=12> */
.L_x_583:


//--------------------- .nv.shared._ZN7cutlass13device_kernelINS_4gemm6kernel13GemmUniversalIN4cute5tupleIJiiiiEEENS1_10collective13CollectiveMmaINS1_37MainloopSm90TmaGmmaWarpSpecializedFP8ILi3ENS5_IJNS4_1CILi1EEESB_SB_EEENS1_35KernelTmaWarpSpecializedCooperativeEEENS5_IJNSA_ILi256EEESF_NSA_ILi128EEEEEENS_12float_e5m2_tENS5_IJlSB_lEEESI_SJ_NS4_8TiledMMAINS4_8MMA_AtomIJNS4_4SM904GMMA31MMA_64x256x32_F32E5M2E5M2_SS_TNILNSN_7ScaleInE1ELSP_1EEEEEENS4_6LayoutINS5_IJNSA_ILi2EEESB_SB_EEENS5_IJSB_NSA_ILi0EEESV_EEEEENS5_IJNS4_10UnderscoreESY_SY_EEEEENS4_13SM90_TMA_LOADENS4_14ComposedLayoutINS4_7SwizzleILi3ELi4ELi3EEENS4_18smem_ptr_flag_bitsILi8EEENSS_INS5_IJNSA_ILi8EEESG_EEENS5_IJSG_SB_EEEEEEEvNS4_8identityES11_S1B_vS1C_EENS_8epilogue10collective6detail29Sm90TmaWarpSpecializedAdapterINS1F_15DefaultEpilogueISI_SJ_SJ_NS1E_6thread17LinearCombinationISI_Li1EffLNS1J_9ScaleType4KindE0ELNS_15FloatRoundStyleE2ESI_EENS1_15EpilogueDefaultEEEEEvvEEEEvNT_6ParamsE --------------------------
	.section	.nv.shared._ZN7cutlass13device_kernelINS_4gemm6kernel13GemmUniversalIN4cute5tupleIJiiiiEEENS1_10collective13CollectiveMmaINS1_37MainloopSm90TmaGmmaWarpSpecializedFP8ILi3ENS5_IJNS4_1CILi1EEESB_SB_EEENS1_35KernelTmaWarpSpecializedCooperativeEEENS5_IJNSA_ILi256EEESF_NSA_ILi128EEEEEENS_12float_e5m2_tENS5_IJlSB_lEEESI_SJ_NS4_8TiledMMAINS4_8MMA_AtomIJNS4_4SM904GMMA31MMA_64x256x32_F32E5M2E5M2_SS_TNILNSN_7ScaleInE1ELSP_1EEEEEENS4_6LayoutINS5_IJNSA_ILi2EEESB_SB_EEENS5_IJSB_NSA_ILi0EEESV_EEEEENS5_IJNS4_10UnderscoreESY_SY_EEEEENS4_13SM90_TMA_LOADENS4_14ComposedLayoutINS4_7SwizzleILi3ELi4ELi3EEENS4_18smem_ptr_flag_bitsILi8EEENSS_INS5_IJNSA_ILi8EEESG_EEENS5_IJSG_SB_EEEEEEEvNS4_8identityES11_S1B_vS1C_EENS_8epilogue10collective6detail29Sm90TmaWarpSpecializedAdapterINS1F_15DefaultEpilogueISI_SJ_SJ_NS1E_6thread17LinearCombinationISI_Li1EffLNS1J_9ScaleType4KindE0ELNS_15FloatRoundStyleE2ESI_EENS1_15EpilogueDefaultEEEEEvvEEEEvNT_6ParamsE,"aw",@nobits
	.sectionflags	@""
	.align	16
	.zero		1024


//--------------------- .nv.shared.reserved.0     --------------------------
	.section	.nv.shared.reserved.0,"aw",@nobits
	.weak		__nv_reservedSMEM_offset_0_alias
	.size		__nv_reservedSMEM_offset_0_alias, 0, 0
	.other		__nv_reservedSMEM_offset_0_alias,@"STO_CUDA_RESERVED_SHARED STV_DEFAULT"
__nv_reservedSMEM_offset_0_alias:
	.zero		0


//--------------------- .nv.global                --------------------------
	.section	.nv.global,"aw",@nobits
.nv.global:
	.type		_ZN40_INTERNAL_982302a1_4_k_cu_36ca7232_298624cute1_E,@object
	.size		_ZN40_INTERNAL_982302a1_4_k_cu_36ca7232_298624cute1_E,(_ZN40_INTERNAL_982302a1_4_k_cu_36ca7232_298624cuda3std3__45__cpo6cbeginE - _ZN40_INTERNAL_982302a1_4_k_cu_36ca7232_298624cute1_E)
_ZN40_INTERNAL_982302a1_4_k_cu_36ca7232_298624cute1_E:
	.zero		1
	.type		_ZN40_INTERNAL_982302a1_4_k_cu_36ca7232_298624cuda3std3__45__cpo6cbeginE,@object
	.size		_ZN40_INTERNAL_982302a1_4_k_cu_36ca7232_298624cuda3std3__45__cpo6cbeginE,(_ZN40_INTERNAL_982302a1_4_k_cu_36ca7232_298624cuda3std3__48in_placeE - _ZN40_INTERNAL_982302a1_4_k_cu_36ca7232_298624cuda3std3__45__cpo6cbeginE)
_ZN40_INTERNAL_982302a1_4_k_cu_36ca7232_298624cuda3std3__45__cpo6cbeginE:
	.zero		1
	.type		_ZN40_INTERNAL_982302a1_4_k_cu_36ca7232_298624cuda3std3__48in_placeE,@object
	.size		_ZN40_INTERNAL_982302a1_4_k_cu_36ca7232_298624cuda3std3__48in_placeE,(_ZN40_INTERNAL_982302a1_4_k_cu_36ca7232_298624cuda3std6ranges3__45__cpo9iter_moveE - _ZN40_INTERNAL_982302a1_4_k_cu_36ca7232_298624cuda3std3__48in_placeE)
_ZN40_INTERNAL_982302a1_4_k_cu_36ca7232_298624cuda3std3__48in_placeE:
	.zero		1
	.type		_ZN40_INTERNAL_982302a1_4_k_cu_36ca7232_298624cuda3std6ranges3__45__cpo9iter_moveE,@object
	.size		_ZN40_INTERNAL_982302a1_4_k_cu_36ca7232_298624cuda3std6ranges3__45__cpo9iter_moveE,(_ZN40_INTERNAL_982302a1_4_k_cu_36ca7232_298624cuda3std3__45__cpo5beginE - _ZN40_INTERNAL_982302a1_4_k_cu_36ca7232_298624cuda3std6ranges3__45__cpo9iter_moveE)
_ZN40_INTERNAL_982302a1_4_k_cu_36ca7232_298624cuda3std6ranges3__45__cpo9iter_moveE:
	.zero		1
	.type		_ZN40_INTERNAL_982302a1_4_k_cu_36ca7232_298624cuda3std3__45__cpo5beginE,@object
	.size		_ZN40_INTERNAL_982302a1_4_k_cu_36ca7232_298624cuda3std3__45__cpo5beginE,(_ZN40_INTERNAL_982302a1_4_k_cu_36ca7232_298624cuda3std3__442_GLOBAL__N__982302a1_4_k_cu_36ca7232_298626ignoreE - _ZN40_INTERNAL_982302a1_4_k_cu_36ca7232_298624cuda3std3__45__cpo5beginE)
_ZN40_INTERNAL_982302a1_4_k_cu_36ca7232_298624cuda3std3__45__cpo5beginE:
	.zero		1
	.type		_ZN40_INTERNAL_982302a1_4_k_cu_36ca7232_298624cuda3std3__442_GLOBAL__N__982302a1_4_k_cu_36ca7232_298626ignoreE,@object
	.size		_ZN40_INTERNAL_982302a1_4_k_cu_36ca7232_298624cuda3std3__442_GLOBAL__N__982302a1_4_k_cu_36ca7232_298626ignoreE,(_ZN40_INTERNAL_982302a1_4_k_cu_36ca7232_298624cute7productE - _ZN40_INTERNAL_982302a1_4_k_cu_36ca7232_298624cuda3std3__442_GLOBAL__N__982302a1_4_k_cu_36ca7232_298626ignoreE)
_ZN40_INTERNAL_982302a1_4_k_cu_36ca7232_298624cuda3std3__442_GLOBAL__N__982302a1_4_k_cu_36ca7232_298626ignoreE:
	.zero		1
	.type		_ZN40_INTERNAL_982302a1_4_k_cu_36ca7232_298624cute7productE,@object
	.size		_ZN40_INTERNAL_982302a1_4_k_cu_36ca7232_298624cute7productE,(_ZN40_INTERNAL_982302a1_4_k_cu_36ca7232_298624cuda3std3__45__cpo3endE - _ZN40_INTERNAL_982302a1_4_k_cu_36ca7232_298624cute7productE)
_ZN40_INTERNAL_982302a1_4_k_cu_36ca7232_298624cute7productE:
	.zero		1
	.type		_ZN40_INTERNAL_982302a1_4_k_cu_36ca7232_298624cuda3std3__45__cpo3endE,@object
	.size		_ZN40_INTERNAL_982302a1_4_k_cu_36ca7232_298624cuda3std3__45__cpo3endE,(_ZN40_INTERNAL_982302a1_4_k_cu_36ca7232_298624cuda3std3__419piecewise_constructE - _ZN40_INTERNAL_982302a1_4_k_cu_36ca7232_298624cuda3std3__45__cpo3endE)
_ZN40_INTERNAL_982302a1_4_k_cu_36ca7232_298624cuda3std3__45__cpo3endE:
	.zero		1
	.type		_ZN40_INTERNAL_982302a1_4_k_cu_36ca7232_298624cuda3std3__419piecewise_constructE,@object
	.size		_ZN40_INTERNAL_982302a1_4_k_cu_36ca7232_298624cuda3std3__419piecewise_constructE,(_ZN40_INTERNAL_982302a1_4_k_cu_36ca7232_298624cuda3std3__45__cpo4cendE - _ZN40_INTERNAL_982302a1_4_k_cu_36ca7232_298624cuda3std3__419piecewise_constructE)
_ZN40_INTERNAL_982302a1_4_k_cu_36ca7232_298624cuda3std3__419piecewise_constructE:
	.zero		1
	.type		_ZN40_INTERNAL_982302a1_4_k_cu_36ca7232_298624cuda3std3__45__cpo4cendE,@object
	.size		_ZN40_INTERNAL_982302a1_4_k_cu_36ca7232_298624cuda3std3__45__cpo4cendE,(_ZN40_INTERNAL_982302a1_4_k_cu_36ca7232_298624cuda3std6ranges3__45__cpo4swapE - _ZN40_INTERNAL_982302a1_4_k_cu_36ca7232_298624cuda3std3__45__cpo4cendE)
_ZN40_INTERNAL_982302a1_4_k_cu_36ca7232_298624cuda3std3__45__cpo4cendE:
	.zero		1
	.type		_ZN40_INTERNAL_982302a1_4_k_cu_36ca7232_298624cuda3std6ranges3__45__cpo4swapE,@object
	.size		_ZN40_INTERNAL_982302a1_4_k_cu_36ca7232_298624cuda3std6ranges3__45__cpo4swapE,(.L_7 - _ZN40_INTERNAL_982302a1_4_k_cu_36ca7232_298624cuda3std6ranges3__45__cpo4swapE)
_ZN40_INTERNAL_982302a1_4_k_cu_36ca7232_298624cuda3std6ranges3__45__cpo4swapE:
	.zero		1
.L_7:


//--------------------- .nv.constant0._ZN7cutlass13device_kernelINS_4gemm6kernel13GemmUniversalIN4cute5tupleIJiiiiEEENS1_10collective13CollectiveMmaINS1_37MainloopSm90TmaGmmaWarpSpecializedFP8ILi3ENS5_IJNS4_1CILi1EEESB_SB_EEENS1_35KernelTmaWarpSpecializedCooperativeEEENS5_IJNSA_ILi256EEESF_NSA_ILi128EEEEEENS_12float_e5m2_tENS5_IJlSB_lEEESI_SJ_NS4_8TiledMMAINS4_8MMA_AtomIJNS4_4SM904GMMA31MMA_64x256x32_F32E5M2E5M2_SS_TNILNSN_7ScaleInE1ELSP_1EEEEEENS4_6LayoutINS5_IJNSA_ILi2EEESB_SB_EEENS5_IJSB_NSA_ILi0EEESV_EEEEENS5_IJNS4_10UnderscoreESY_SY_EEEEENS4_13SM90_TMA_LOADENS4_14ComposedLayoutINS4_7SwizzleILi3ELi4ELi3EEENS4_18smem_ptr_flag_bitsILi8EEENSS_INS5_IJNSA_ILi8EEESG_EEENS5_IJSG_SB_EEEEEEEvNS4_8identityES11_S1B_vS1C_EENS_8epilogue10collective6detail29Sm90TmaWarpSpecializedAdapterINS1F_15DefaultEpilogueISI_SJ_SJ_NS1E_6thread17LinearCombinationISI_Li1EffLNS1J_9ScaleType4KindE0ELNS_15FloatRoundStyleE2ESI_EENS1_15EpilogueDefaultEEEEEvvEEEEvNT_6ParamsE --------------------------
	.section	.nv.constant0._ZN7cutlass13device_kernelINS_4gemm6kernel13GemmUniversalIN4cute5tupleIJiiiiEEENS1_10collective13CollectiveMmaINS1_37MainloopSm90TmaGmmaWarpSpecializedFP8ILi3ENS5_IJNS4_1CILi1EEESB_SB_EEENS1_35KernelTmaWarpSpecializedCooperativeEEENS5_IJNSA_ILi256EEESF_NSA_ILi128EEEEEENS_12float_e5m2_tENS5_IJlSB_lEEESI_SJ_NS4_8TiledMMAINS4_8MMA_AtomIJNS4_4SM904GMMA31MMA_64x256x32_F32E5M2E5M2_SS_TNILNSN_7ScaleInE1ELSP_1EEEEEENS4_6LayoutINS5_IJNSA_ILi2EEESB_SB_EEENS5_IJSB_NSA_ILi0EEESV_EEEEENS5_IJNS4_10UnderscoreESY_SY_EEEEENS4_13SM90_TMA_LOADENS4_14ComposedLayoutINS4_7SwizzleILi3ELi4ELi3EEENS4_18smem_ptr_flag_bitsILi8EEENSS_INS5_IJNSA_ILi8EEESG_EEENS5_IJSG_SB_EEEEEEEvNS4_8identityES11_S1B_vS1C_EENS_8epilogue10collective6detail29Sm90TmaWarpSpecializedAdapterINS1F_15DefaultEpilogueISI_SJ_SJ_NS1E_6thread17LinearCombinationISI_Li1EffLNS1J_9ScaleType4KindE0ELNS_15FloatRoundStyleE2ESI_EENS1_15EpilogueDefaultEEEEEvvEEEEvNT_6ParamsE,"a",@progbits
	.sectionflags	@""
	.align	4
.nv.constant0._ZN7cutlass13device_kernelINS_4gemm6kernel13GemmUniversalIN4cute5tupleIJiiiiEEENS1_10collective13CollectiveMmaINS1_37MainloopSm90TmaGmmaWarpSpecializedFP8ILi3ENS5_IJNS4_1CILi1EEESB_SB_EEENS1_35KernelTmaWarpSpecializedCooperativeEEENS5_IJNSA_ILi256EEESF_NSA_ILi128EEEEEENS_12float_e5m2_tENS5_IJlSB_lEEESI_SJ_NS4_8TiledMMAINS4_8MMA_AtomIJNS4_4SM904GMMA31MMA_64x256x32_F32E5M2E5M2_SS_TNILNSN_7ScaleInE1ELSP_1EEEEEENS4_6LayoutINS5_IJNSA_ILi2EEESB_SB_EEENS5_IJSB_NSA_ILi0EEESV_EEEEENS5_IJNS4_10UnderscoreESY_SY_EEEEENS4_13SM90_TMA_LOADENS4_14ComposedLayoutINS4_7SwizzleILi3ELi4ELi3EEENS4_18smem_ptr_flag_bitsILi8EEENSS_INS5_IJNSA_ILi8EEESG_EEENS5_IJSG_SB_EEEEEEEvNS4_8identityES11_S1B_vS1C_EENS_8epilogue10collective6detail29Sm90TmaWarpSpecializedAdapterINS1F_15DefaultEpilogueISI_SJ_SJ_NS1E_6thread17LinearCombinationISI_Li1EffLNS1J_9ScaleType4KindE0ELNS_15FloatRoundStyleE2ESI_EENS1_15EpilogueDefaultEEEEEvvEEEEvNT_6ParamsE:
	.zero		1664


//--------------------- SYMBOLS --------------------------

	.type		.nv.reservedSmem.offset0,@object
	.size		.nv.reservedSmem.offset0,0x4
